// auto-generated by cutlass_sweep.gemm — config: {"arch": "sm_90", "cluster_m": 1, "cluster_n": 1, "dtype": "fp16", "dtype_b": "fp16", "layout": "nt", "stages": 2, "tile_k": 128, "tile_m": 256, "tile_n": 64}
#include "cutlass/cutlass.h"
#include "cutlass/gemm/collective/collective_builder.hpp"
#include "cutlass/gemm/device/gemm_universal_adapter.h"
#include "cutlass/gemm/kernel/gemm_universal.hpp"
#include "cutlass/epilogue/collective/collective_builder.hpp"

using ElemA = cutlass::half_t;
using ElemB = cutlass::half_t;
using ElemCD = cutlass::half_t;
using Acc  = float;
using TileShape    = cute::Shape<cute::_256, cute::_64, cute::_128>;
using ClusterShape = cute::Shape<cute::_1, cute::_1, cute::_1>;

using CollectiveEpilogue = typename cutlass::epilogue::collective::CollectiveBuilder<
    cutlass::arch::Sm90, cutlass::arch::OpClassTensorOp,
    TileShape, ClusterShape,
    cutlass::epilogue::collective::EpilogueTileAuto,
    Acc, Acc,
    ElemCD, cutlass::layout::RowMajor, 128 / cutlass::sizeof_bits<ElemCD>::value,
    ElemCD, cutlass::layout::RowMajor, 128 / cutlass::sizeof_bits<ElemCD>::value,
    cutlass::epilogue::collective::EpilogueScheduleAuto
  >::CollectiveOp;

using CollectiveMainloop = typename cutlass::gemm::collective::CollectiveBuilder<
    cutlass::arch::Sm90, cutlass::arch::OpClassTensorOp,
    ElemA, cutlass::layout::RowMajor, 128 / cutlass::sizeof_bits<ElemA>::value,
    ElemB, cutlass::layout::ColumnMajor, 128 / cutlass::sizeof_bits<ElemB>::value,
    Acc,
    TileShape, ClusterShape,
    cutlass::gemm::collective::StageCount<2>,
    cutlass::gemm::collective::KernelScheduleAuto
  >::CollectiveOp;

using GemmKernel = cutlass::gemm::kernel::GemmUniversal<
    cute::Shape<int,int,int,int>,
    CollectiveMainloop,
    CollectiveEpilogue
>;
using Gemm = cutlass::gemm::device::GemmUniversalAdapter<GemmKernel>;

// Force the device kernel symbol into the cubin without needing a host main.
auto* _anchor = &cutlass::device_kernel<GemmKernel>;


// ===== COMPILED SASS (sm_90a) =====

	.target	sm_90a

	.elftype	@"ET_EXEC"


//--------------------- .note.nv.tkinfo           --------------------------
	.section	.note.nv.tkinfo,"",@"SHT_NOTE"
	.sectionflags	@"SHF_NOTE_NV_TKINFO"
	.tkinfo
        /*0018*/ 	.word	0x00000002
        /*0030*/ 	.string	""
        /*0030*/ 	.string	"ptxas"
        /*0030*/ 	.string	"Cuda compilation tools, release 13.0, V13.0.88"
        /*0030*/ 	.string	"Build cuda_13.0.r13.0/compiler.36424714_0"
        /*0030*/ 	.string	"-arch sm_90a -m 64 "



//--------------------- .note.nv.cuinfo           --------------------------
	.section	.note.nv.cuinfo,"",@"SHT_NOTE"
	.sectionflags	@"SHF_NOTE_NV_CUINFO"
        /*0018*/ 	.short	0x0002
        /*001a*/ 	.short	0x005a
        /*001c*/ 	.short	0x0082
	.zero		2


//--------------------- .nv.info                  --------------------------
	.section	.nv.info,"",@"SHT_CUDA_INFO"
	.align	4


	//----- nvinfo : EIATTR_REGCOUNT
	.align		4
        /*0000*/ 	.byte	0x04, 0x2f
        /*0002*/ 	.short	(.L_15 - .L_14)
	.align		4
.L_14:
        /*0004*/ 	.word	index@(_ZN7cutlass13device_kernelINS_4gemm6kernel13GemmUniversalIN4cute5tupleIJiiiiEEENS1_10collective13CollectiveMmaINS1_34MainloopSm90TmaGmmaWarpSpecializedILi2ENS5_IJNS4_1CILi1EEESB_SB_EEENS1_35KernelTmaWarpSpecializedCooperativeEEENS5_IJNSA_ILi256EEENSA_ILi64EEENSA_ILi128EEEEEENS_6half_tENS5_IJlSB_lEEESJ_SK_NS4_8TiledMMAINS4_8MMA_AtomIJNS4_4SM904GMMA25MMA_64x64x16_F32F16F16_SSILNSO_5MajorE0ELSQ_0ELNSO_7ScaleInE1ELSR_1EEEEEENS4_6LayoutINS5_IJNSA_ILi2EEESB_SB_EEENS5_IJSB_NSA_ILi0EEESX_EEEEENS5_IJNS4_10UnderscoreES10_S10_EEEEENS4_13SM90_TMA_LOADENS4_14ComposedLayoutINS4_7SwizzleILi3ELi4ELi3EEENS4_18smem_ptr_flag_bitsILi16EEENSU_INS5_IJNSA_ILi8EEESG_EEENS5_IJSG_SB_EEEEEEEvNS4_8identityES13_S1D_vS1E_EENS_8epilogue10collective6detail29Sm90TmaWarpSpecializedAdapterINS1H_15DefaultEpilogueISJ_SK_SK_NS1G_6thread17LinearCombinationISJ_Li1EffLNS1L_9ScaleType4KindE0ELNS_15FloatRoundStyleE2ESJ_EENS1_15EpilogueDefaultEEEEEvvEEEEvNT_6ParamsE)
        /*0008*/ 	.word	0x000000a8


	//----- nvinfo : EIATTR_FRAME_SIZE
	.align		4
.L_15:
        /*000c*/ 	.byte	0x04, 0x11
        /*000e*/ 	.short	(.L_17 - .L_16)
	.align		4
.L_16:
        /*0010*/ 	.word	index@(_ZN7cutlass13device_kernelINS_4gemm6kernel13GemmUniversalIN4cute5tupleIJiiiiEEENS1_10collective13CollectiveMmaINS1_34MainloopSm90TmaGmmaWarpSpecializedILi2ENS5_IJNS4_1CILi1EEESB_SB_EEENS1_35KernelTmaWarpSpecializedCooperativeEEENS5_IJNSA_ILi256EEENSA_ILi64EEENSA_ILi128EEEEEENS_6half_tENS5_IJlSB_lEEESJ_SK_NS4_8TiledMMAINS4_8MMA_AtomIJNS4_4SM904GMMA25MMA_64x64x16_F32F16F16_SSILNSO_5MajorE0ELSQ_0ELNSO_7ScaleInE1ELSR_1EEEEEENS4_6LayoutINS5_IJNSA_ILi2EEESB_SB_EEENS5_IJSB_NSA_ILi0EEESX_EEEEENS5_IJNS4_10UnderscoreES10_S10_EEEEENS4_13SM90_TMA_LOADENS4_14ComposedLayoutINS4_7SwizzleILi3ELi4ELi3EEENS4_18smem_ptr_flag_bitsILi16EEENSU_INS5_IJNSA_ILi8EEESG_EEENS5_IJSG_SB_EEEEEEEvNS4_8identityES13_S1D_vS1E_EENS_8epilogue10collective6detail29Sm90TmaWarpSpecializedAdapterINS1H_15DefaultEpilogueISJ_SK_SK_NS1G_6thread17LinearCombinationISJ_Li1EffLNS1L_9ScaleType4KindE0ELNS_15FloatRoundStyleE2ESJ_EENS1_15EpilogueDefaultEEEEEvvEEEEvNT_6ParamsE)
        /*0014*/ 	.word	0x00000000


	//----- nvinfo : EIATTR_MIN_STACK_SIZE
	.align		4
.L_17:
        /*0018*/ 	.byte	0x04, 0x12
        /*001a*/ 	.short	(.L_19 - .L_18)
	.align		4
.L_18:
        /*001c*/ 	.word	index@(_ZN7cutlass13device_kernelINS_4gemm6kernel13GemmUniversalIN4cute5tupleIJiiiiEEENS1_10collective13CollectiveMmaINS1_34MainloopSm90TmaGmmaWarpSpecializedILi2ENS5_IJNS4_1CILi1EEESB_SB_EEENS1_35KernelTmaWarpSpecializedCooperativeEEENS5_IJNSA_ILi256EEENSA_ILi64EEENSA_ILi128EEEEEENS_6half_tENS5_IJlSB_lEEESJ_SK_NS4_8TiledMMAINS4_8MMA_AtomIJNS4_4SM904GMMA25MMA_64x64x16_F32F16F16_SSILNSO_5MajorE0ELSQ_0ELNSO_7ScaleInE1ELSR_1EEEEEENS4_6LayoutINS5_IJNSA_ILi2EEESB_SB_EEENS5_IJSB_NSA_ILi0EEESX_EEEEENS5_IJNS4_10UnderscoreES10_S10_EEEEENS4_13SM90_TMA_LOADENS4_14ComposedLayoutINS4_7SwizzleILi3ELi4ELi3EEENS4_18smem_ptr_flag_bitsILi16EEENSU_INS5_IJNSA_ILi8EEESG_EEENS5_IJSG_SB_EEEEEEEvNS4_8identityES13_S1D_vS1E_EENS_8epilogue10collective6detail29Sm90TmaWarpSpecializedAdapterINS1H_15DefaultEpilogueISJ_SK_SK_NS1G_6thread17LinearCombinationISJ_Li1EffLNS1L_9ScaleType4KindE0ELNS_15FloatRoundStyleE2ESJ_EENS1_15EpilogueDefaultEEEEEvvEEEEvNT_6ParamsE)
        /*0020*/ 	.word	0x00000000
.L_19:


//--------------------- .nv.compat                --------------------------
	.section	.nv.compat,"",@"SHT_CUDA_COMPAT_INFO"
	.align	4
        /*0000*/ 	.byte	0x02, 0x09, 0x01, 0x00, 0x02, 0x02, 0x04, 0x00, 0x02, 0x05, 0x05, 0x00, 0x03, 0x07, 0x01, 0x01
        /*0010*/ 	.byte	0x02, 0x03, 0x01, 0x00, 0x02, 0x06, 0x01, 0x00, 0x04, 0x0b, 0x08, 0x00, 0x00, 0x00, 0x00, 0x00
        /*0020*/ 	.byte	0x00, 0x00, 0x00, 0x00


//--------------------- .nv.info._ZN7cutlass13device_kernelINS_4gemm6kernel13GemmUniversalIN4cute5tupleIJiiiiEEENS1_10collective13CollectiveMmaINS1_34MainloopSm90TmaGmmaWarpSpecializedILi2ENS5_IJNS4_1CILi1EEESB_SB_EEENS1_35KernelTmaWarpSpecializedCooperativeEEENS5_IJNSA_ILi256EEENSA_ILi64EEENSA_ILi128EEEEEENS_6half_tENS5_IJlSB_lEEESJ_SK_NS4_8TiledMMAINS4_8MMA_AtomIJNS4_4SM904GMMA25MMA_64x64x16_F32F16F16_SSILNSO_5MajorE0ELSQ_0ELNSO_7ScaleInE1ELSR_1EEEEEENS4_6LayoutINS5_IJNSA_ILi2EEESB_SB_EEENS5_IJSB_NSA_ILi0EEESX_EEEEENS5_IJNS4_10UnderscoreES10_S10_EEEEENS4_13SM90_TMA_LOADENS4_14ComposedLayoutINS4_7SwizzleILi3ELi4ELi3EEENS4_18smem_ptr_flag_bitsILi16EEENSU_INS5_IJNSA_ILi8EEESG_EEENS5_IJSG_SB_EEEEEEEvNS4_8identityES13_S1D_vS1E_EENS_8epilogue10collective6detail29Sm90TmaWarpSpecializedAdapterINS1H_15DefaultEpilogueISJ_SK_SK_NS1G_6thread17LinearCombinationISJ_Li1EffLNS1L_9ScaleType4KindE0ELNS_15FloatRoundStyleE2ESJ_EENS1_15EpilogueDefaultEEEEEvvEEEEvNT_6ParamsE --------------------------
	.section	.nv.info._ZN7cutlass13device_kernelINS_4gemm6kernel13GemmUniversalIN4cute5tupleIJiiiiEEENS1_10collective13CollectiveMmaINS1_34MainloopSm90TmaGmmaWarpSpecializedILi2ENS5_IJNS4_1CILi1EEESB_SB_EEENS1_35KernelTmaWarpSpecializedCooperativeEEENS5_IJNSA_ILi256EEENSA_ILi64EEENSA_ILi128EEEEEENS_6half_tENS5_IJlSB_lEEESJ_SK_NS4_8TiledMMAINS4_8MMA_AtomIJNS4_4SM904GMMA25MMA_64x64x16_F32F16F16_SSILNSO_5MajorE0ELSQ_0ELNSO_7ScaleInE1ELSR_1EEEEEENS4_6LayoutINS5_IJNSA_ILi2EEESB_SB_EEENS5_IJSB_NSA_ILi0EEESX_EEEEENS5_IJNS4_10UnderscoreES10_S10_EEEEENS4_13SM90_TMA_LOADENS4_14ComposedLayoutINS4_7SwizzleILi3ELi4ELi3EEENS4_18smem_ptr_flag_bitsILi16EEENSU_INS5_IJNSA_ILi8EEESG_EEENS5_IJSG_SB_EEEEEEEvNS4_8identityES13_S1D_vS1E_EENS_8epilogue10collective6detail29Sm90TmaWarpSpecializedAdapterINS1H_15DefaultEpilogueISJ_SK_SK_NS1G_6thread17LinearCombinationISJ_Li1EffLNS1L_9ScaleType4KindE0ELNS_15FloatRoundStyleE2ESJ_EENS1_15EpilogueDefaultEEEEEvvEEEEvNT_6ParamsE,"",@"SHT_CUDA_INFO"
	.sectionflags	@""
	.align	4


	//----- nvinfo : EIATTR_CUDA_API_VERSION
	.align		4
        /*0000*/ 	.byte	0x04, 0x37
        /*0002*/ 	.short	(.L_21 - .L_20)
.L_20:
        /*0004*/ 	.word	0x00000082


	//----- nvinfo : EIATTR_KPARAM_INFO
	.align		4
.L_21:
        /*0008*/ 	.byte	0x04, 0x17
        /*000a*/ 	.short	(.L_23 - .L_22)
.L_22:
        /*000c*/ 	.word	0x00000000
        /*0010*/ 	.short	0x0000
        /*0012*/ 	.short	0x0070
        /*0014*/ 	.byte	0x00, 0xf0, 0x01, 0x10


	//----- nvinfo : EIATTR_SPARSE_MMA_MASK
	.align		4
.L_23:
        /*0018*/ 	.byte	0x03, 0x50
        /*001a*/ 	.short	0x0000


	//----- nvinfo : EIATTR_MAXREG_COUNT
	.align		4
        /*001c*/ 	.byte	0x03, 0x1b
        /*001e*/ 	.short	0x00a8


	//----- nvinfo : EIATTR_NUM_BARRIERS
	.align		4
        /*0020*/ 	.byte	0x02, 0x4c
        /*0022*/ 	.byte	0x01
	.zero		1


	//----- nvinfo : EIATTR_EXTERNS
	.align		4
        /*0024*/ 	.byte	0x04, 0x0f
        /*0026*/ 	.short	(.L_25 - .L_24)


	//   ....[0]....
	.align		4
.L_24:
        /*0028*/ 	.word	index@(__assertfail)


	//----- nvinfo : EIATTR_MERCURY_ISA_VERSION
	.align		4
.L_25:
        /*002c*/ 	.byte	0x03, 0x5f
        /*002e*/ 	.short	0x0101


	//----- nvinfo : EIATTR_INT_WARP_WIDE_INSTR_OFFSETS
	.align		4
        /*0030*/ 	.byte	0x04, 0x31
        /*0032*/ 	.short	(.L_27 - .L_26)


	//   ....[0]....
.L_26:
        /*0034*/ 	.word	0x00000370


	//   ....[1]....
        /*0038*/ 	.word	0x00000380


	//   ....[2]....
        /*003c*/ 	.word	0x000004b0


	//----- nvinfo : EIATTR_COOP_GROUP_MASK_REGIDS
	.align		4
.L_27:
        /*0040*/ 	.byte	0x04, 0x29
        /*0042*/ 	.short	(.L_29 - .L_28)


	//   ....[0]....
.L_28:
        /*0044*/ 	.word	0xffffffff


	//   ....[1]....
        /*0048*/ 	.word	0xffffffff


	//   ....[2]....
        /*004c*/ 	.word	0xffffffff


	//   ....[3]....
        /*0050*/ 	.word	0xffffffff


	//   ....[4]....
        /*0054*/ 	.word	0xffffffff


	//----- nvinfo : EIATTR_COOP_GROUP_INSTR_OFFSETS
	.align		4
.L_29:
        /*0058*/ 	.byte	0x04, 0x28
        /*005a*/ 	.short	(.L_31 - .L_30)


	//   ....[0]....
.L_30:
        /*005c*/ 	.word	0x00000060


	//   ....[1]....
        /*0060*/ 	.word	0x00000070


	//   ....[2]....
        /*0064*/ 	.word	0x00000130


	//   ....[3]....
        /*0068*/ 	.word	0x00000280


	//   ....[4]....
        /*006c*/ 	.word	0x000011c0


	//----- nvinfo : EIATTR_REG_RECONFIG
	.align		4
.L_31:
        /*0070*/ 	.byte	0x01, 0x54
	.zero		2


	//----- nvinfo : EIATTR_SYSCALL_OFFSETS
	.align		4
        /*0074*/ 	.byte	0x04, 0x46
        /*0076*/ 	.short	(.L_33 - .L_32)


	//   ....[0]....
.L_32:
        /*0078*/ 	.word	0x000013b0


	//----- nvinfo : EIATTR_MBARRIER_INSTR_OFFSETS
	.align		4
.L_33:
        /*007c*/ 	.byte	0x04, 0x39
        /*007e*/ 	.short	(.L_35 - .L_34)


	//   ....[0]....
.L_34:
        /*0080*/ 	.word	0x00000230
        /*0084*/ 	.word	0x000000ff
        /*0088*/ 	.word	0x00000000
        /*008c*/ 	.short	0x0100
        /*008e*/ 	.byte	0x08
	.zero		1


	//   ....[1]....
        /*0090*/ 	.word	0x00000240
        /*0094*/ 	.word	0x000000ff
        /*0098*/ 	.word	0x00000010
        /*009c*/ 	.short	0x0100
        /*009e*/ 	.byte	0x08
	.zero		1


	//   ....[2]....
        /*00a0*/ 	.word	0x00000250
        /*00a4*/ 	.word	0x000000ff
        /*00a8*/ 	.word	0x00000008
        /*00ac*/ 	.short	0x0100
        /*00ae*/ 	.byte	0x08
	.zero		1


	//   ....[3]....
        /*00b0*/ 	.word	0x00000260
        /*00b4*/ 	.word	0x000000ff
        /*00b8*/ 	.word	0x00000018
        /*00bc*/ 	.short	0x0100
        /*00be*/ 	.byte	0x08
	.zero		1


	//   ....[4]....
        /*00c0*/ 	.word	0x00000530
        /*00c4*/ 	.word	0x000000ff
        /*00c8*/ 	.word	0x00000030
        /*00cc*/ 	.short	0x0100
        /*00ce*/ 	.byte	0x08
	.zero		1


	//   ....[5]....
        /*00d0*/ 	.word	0x00000590
        /*00d4*/ 	.word	0x000000ff
        /*00d8*/ 	.word	0x00000038
        /*00dc*/ 	.short	0x0100
        /*00de*/ 	.byte	0x08
	.zero		1


	//   ....[6]....
        /*00e0*/ 	.word	0x00001430
        /*00e4*/ 	.word	0x00000003
        /*00e8*/ 	.word	0x00000000
        /*00ec*/ 	.short	0x010a
        /*00ee*/ 	.byte	0x3f
	.zero		1


	//   ....[7]....
        /*00f0*/ 	.word	0x00001490
        /*00f4*/ 	.word	0x00000003
        /*00f8*/ 	.word	0x00000000
        /*00fc*/ 	.short	0x010a
        /*00fe*/ 	.byte	0x3f
	.zero		1


	//   ....[8]....
        /*0100*/ 	.word	0x00001cc0
        /*0104*/ 	.word	0x000000ff
        /*0108*/ 	.word	0x00000000
        /*010c*/ 	.short	0x010a
        /*010e*/ 	.byte	0x04
	.zero		1


	//   ....[9]....
        /*0110*/ 	.word	0x00001d00
        /*0114*/ 	.word	0x000000ff
        /*0118*/ 	.word	0x00000000
        /*011c*/ 	.short	0x010a
        /*011e*/ 	.byte	0x04
	.zero		1


	//   ....[10]....
        /*0120*/ 	.word	0x00002420
        /*0124*/ 	.word	0x000000ff
        /*0128*/ 	.word	0x00000000
        /*012c*/ 	.short	0x0101
        /*012e*/ 	.byte	0x0a
	.zero		1


	//   ....[11]....
        /*0130*/ 	.word	0x000025e0
        /*0134*/ 	.word	0x000000ff
        /*0138*/ 	.word	0x00000000
        /*013c*/ 	.short	0x0101
        /*013e*/ 	.byte	0x04
	.zero		1


	//   ....[12]....
        /*0140*/ 	.word	0x00008320
        /*0144*/ 	.word	0x0000000e
        /*0148*/ 	.word	0x00000010
        /*014c*/ 	.short	0x010a
        /*014e*/ 	.byte	0x3f
	.zero		1


	//   ....[13]....
        /*0150*/ 	.word	0x000087a0
        /*0154*/ 	.word	0x00000005
        /*0158*/ 	.word	0x00000038
        /*015c*/ 	.short	0x0101
        /*015e*/ 	.byte	0x3f
	.zero		1


	//   ....[14]....
        /*0160*/ 	.word	0x00008eb0
        /*0164*/ 	.word	0x00000007
        /*0168*/ 	.word	0x00000000
        /*016c*/ 	.short	0x010a
        /*016e*/ 	.byte	0x3f
	.zero		1


	//   ....[15]....
        /*0170*/ 	.word	0x00008f30
        /*0174*/ 	.word	0x00000003
        /*0178*/ 	.word	0x00000000
        /*017c*/ 	.short	0x010a
        /*017e*/ 	.byte	0x3f
	.zero		1


	//   ....[16]....
        /*0180*/ 	.word	0x00008f90
        /*0184*/ 	.word	0x00000003
        /*0188*/ 	.word	0x00000000
        /*018c*/ 	.short	0x010a
        /*018e*/ 	.byte	0x3f
	.zero		1


	//   ....[17]....
        /*0190*/ 	.word	0x00008ff0
        /*0194*/ 	.word	0x00000004
        /*0198*/ 	.word	0x00000000
        /*019c*/ 	.short	0x010a
        /*019e*/ 	.byte	0x3f
	.zero		1


	//   ....[18]....
        /*01a0*/ 	.word	0x000090c0
        /*01a4*/ 	.word	0x0000000e
        /*01a8*/ 	.word	0x00000010
        /*01ac*/ 	.short	0x010a
        /*01ae*/ 	.byte	0x3f
	.zero		1


	//   ....[19]....
        /*01b0*/ 	.word	0x00009190
        /*01b4*/ 	.word	0x00000007
        /*01b8*/ 	.word	0x00000000
        /*01bc*/ 	.short	0x010a
        /*01be*/ 	.byte	0x3f
	.zero		1


	//----- nvinfo : EIATTR_NUM_MBARRIERS
	.align		4
.L_35:
        /*01c0*/ 	.byte	0x03, 0x38
        /*01c2*/ 	.short	0x0006


	//----- nvinfo : EIATTR_EXIT_INSTR_OFFSETS
	.align		4
        /*01c4*/ 	.byte	0x04, 0x1c
        /*01c6*/ 	.short	(.L_37 - .L_36)


	//   ....[0]....
.L_36:
        /*01c8*/ 	.word	0x00000630


	//   ....[1]....
        /*01cc*/ 	.word	0x00000f00


	//   ....[2]....
        /*01d0*/ 	.word	0x00007a00


	//   ....[3]....
        /*01d4*/ 	.word	0x00008030


	//   ....[4]....
        /*01d8*/ 	.word	0x00008f80


	//----- nvinfo : EIATTR_MAX_THREADS
	.align		4
.L_37:
        /*01dc*/ 	.byte	0x04, 0x05
        /*01de*/ 	.short	(.L_39 - .L_38)
.L_38:
        /*01e0*/ 	.word	0x00000180
        /*01e4*/ 	.word	0x00000001
        /*01e8*/ 	.word	0x00000001


	//----- nvinfo : EIATTR_CRS_STACK_SIZE
	.align		4
.L_39:
        /*01ec*/ 	.byte	0x04, 0x1e
        /*01ee*/ 	.short	(.L_41 - .L_40)
.L_40:
        /*01f0*/ 	.word	0x00000000


	//----- nvinfo : EIATTR_CBANK_PARAM_SIZE
	.align		4
.L_41:
        /*01f4*/ 	.byte	0x03, 0x19
        /*01f6*/ 	.short	0x0470


	//----- nvinfo : EIATTR_PARAM_CBANK
	.align		4
        /*01f8*/ 	.byte	0x04, 0x0a
        /*01fa*/ 	.short	(.L_43 - .L_42)
	.align		4
.L_42:
        /*01fc*/ 	.word	index@(.nv.constant0._ZN7cutlass13device_kernelINS_4gemm6kernel13GemmUniversalIN4cute5tupleIJiiiiEEENS1_10collective13CollectiveMmaINS1_34MainloopSm90TmaGmmaWarpSpecializedILi2ENS5_IJNS4_1CILi1EEESB_SB_EEENS1_35KernelTmaWarpSpecializedCooperativeEEENS5_IJNSA_ILi256EEENSA_ILi64EEENSA_ILi128EEEEEENS_6half_tENS5_IJlSB_lEEESJ_SK_NS4_8TiledMMAINS4_8MMA_AtomIJNS4_4SM904GMMA25MMA_64x64x16_F32F16F16_SSILNSO_5MajorE0ELSQ_0ELNSO_7ScaleInE1ELSR_1EEEEEENS4_6LayoutINS5_IJNSA_ILi2EEESB_SB_EEENS5_IJSB_NSA_ILi0EEESX_EEEEENS5_IJNS4_10UnderscoreES10_S10_EEEEENS4_13SM90_TMA_LOADENS4_14ComposedLayoutINS4_7SwizzleILi3ELi4ELi3EEENS4_18smem_ptr_flag_bitsILi16EEENSU_INS5_IJNSA_ILi8EEESG_EEENS5_IJSG_SB_EEEEEEEvNS4_8identityES13_S1D_vS1E_EENS_8epilogue10collective6detail29Sm90TmaWarpSpecializedAdapterINS1H_15DefaultEpilogueISJ_SK_SK_NS1G_6thread17LinearCombinationISJ_Li1EffLNS1L_9ScaleType4KindE0ELNS_15FloatRoundStyleE2ESJ_EENS1_15EpilogueDefaultEEEEEvvEEEEvNT_6ParamsE)
        /*0200*/ 	.short	0x0210
        /*0202*/ 	.short	0x0470


	//----- nvinfo : EIATTR_SW_WAR
	.align		4
.L_43:
        /*0204*/ 	.byte	0x04, 0x36
        /*0206*/ 	.short	(.L_45 - .L_44)
.L_44:
        /*0208*/ 	.word	0x00000008
.L_45:


//--------------------- .nv.callgraph             --------------------------
	.section	.nv.callgraph,"",@"SHT_CUDA_CALLGRAPH"
	.align	4
	.sectionentsize	8
	.align		4
        /*0000*/ 	.word	0x00000000
	.align		4
        /*0004*/ 	.word	0xffffffff
	.align		4
        /*0008*/ 	.word	index@(_ZN7cutlass13device_kernelINS_4gemm6kernel13GemmUniversalIN4cute5tupleIJiiiiEEENS1_10collective13CollectiveMmaINS1_34MainloopSm90TmaGmmaWarpSpecializedILi2ENS5_IJNS4_1CILi1EEESB_SB_EEENS1_35KernelTmaWarpSpecializedCooperativeEEENS5_IJNSA_ILi256EEENSA_ILi64EEENSA_ILi128EEEEEENS_6half_tENS5_IJlSB_lEEESJ_SK_NS4_8TiledMMAINS4_8MMA_AtomIJNS4_4SM904GMMA25MMA_64x64x16_F32F16F16_SSILNSO_5MajorE0ELSQ_0ELNSO_7ScaleInE1ELSR_1EEEEEENS4_6LayoutINS5_IJNSA_ILi2EEESB_SB_EEENS5_IJSB_NSA_ILi0EEESX_EEEEENS5_IJNS4_10UnderscoreES10_S10_EEEEENS4_13SM90_TMA_LOADENS4_14ComposedLayoutINS4_7SwizzleILi3ELi4ELi3EEENS4_18smem_ptr_flag_bitsILi16EEENSU_INS5_IJNSA_ILi8EEESG_EEENS5_IJSG_SB_EEEEEEEvNS4_8identityES13_S1D_vS1E_EENS_8epilogue10collective6detail29Sm90TmaWarpSpecializedAdapterINS1H_15DefaultEpilogueISJ_SK_SK_NS1G_6thread17LinearCombinationISJ_Li1EffLNS1L_9ScaleType4KindE0ELNS_15FloatRoundStyleE2ESJ_EENS1_15EpilogueDefaultEEEEEvvEEEEvNT_6ParamsE)
	.align		4
        /*000c*/ 	.word	index@(__assertfail)
	.align		4
        /*0010*/ 	.word	0x00000000
	.align		4
        /*0014*/ 	.word	0xfffffffe
	.align		4
        /*0018*/ 	.word	0x00000000
	.align		4
        /*001c*/ 	.word	0xfffffffd
	.align		4
        /*0020*/ 	.word	0x00000000
	.align		4
        /*0024*/ 	.word	0xfffffffc


//--------------------- .nv.constant4             --------------------------
	.section	.nv.constant4,"a",@progbits
	.align	8
	.align		8
.nv.constant4:
        /*0000*/ 	.dword	__assertfail
	.align		8
        /*0008*/ 	.dword	__unnamed_1
	.align		8
        /*0010*/ 	.dword	_ZN40_INTERNAL_aa5a6afe_4_k_cu_8fe5e687_249954cuda3std3__45__cpo5beginE
	.align		8
        /*0018*/ 	.dword	_ZN40_INTERNAL_aa5a6afe_4_k_cu_8fe5e687_249954cuda3std3__45__cpo3endE
	.align		8
        /*0020*/ 	.dword	_ZN40_INTERNAL_aa5a6afe_4_k_cu_8fe5e687_249954cuda3std3__45__cpo6cbeginE
	.align		8
        /*0028*/ 	.dword	_ZN40_INTERNAL_aa5a6afe_4_k_cu_8fe5e687_249954cuda3std3__45__cpo4cendE
	.align		8
        /*0030*/ 	.dword	_ZN40_INTERNAL_aa5a6afe_4_k_cu_8fe5e687_249954cuda3std3__442_GLOBAL__N__aa5a6afe_4_k_cu_8fe5e687_249956ignoreE
	.align		8
        /*0038*/ 	.dword	_ZN40_INTERNAL_aa5a6afe_4_k_cu_8fe5e687_249954cuda3std3__419piecewise_constructE
	.align		8
        /*0040*/ 	.dword	_ZN40_INTERNAL_aa5a6afe_4_k_cu_8fe5e687_249954cuda3std3__48in_placeE
	.align		8
        /*0048*/ 	.dword	_ZN40_INTERNAL_aa5a6afe_4_k_cu_8fe5e687_249954cuda3std6ranges3__45__cpo4swapE
	.align		8
        /*0050*/ 	.dword	_ZN40_INTERNAL_aa5a6afe_4_k_cu_8fe5e687_249954cuda3std6ranges3__45__cpo9iter_moveE
	.align		8
        /*0058*/ 	.dword	_ZN40_INTERNAL_aa5a6afe_4_k_cu_8fe5e687_249954cute7productE
	.align		8
        /*0060*/ 	.dword	_ZN40_INTERNAL_aa5a6afe_4_k_cu_8fe5e687_249954cute1_E
	.align		8
        /*0068*/ 	.dword	$str$22
	.align		8
        /*0070*/ 	.dword	$str$23


//--------------------- .text._ZN7cutlass13device_kernelINS_4gemm6kernel13GemmUniversalIN4cute5tupleIJiiiiEEENS1_10collective13CollectiveMmaINS1_34MainloopSm90TmaGmmaWarpSpecializedILi2ENS5_IJNS4_1CILi1EEESB_SB_EEENS1_35KernelTmaWarpSpecializedCooperativeEEENS5_IJNSA_ILi256EEENSA_ILi64EEENSA_ILi128EEEEEENS_6half_tENS5_IJlSB_lEEESJ_SK_NS4_8TiledMMAINS4_8MMA_AtomIJNS4_4SM904GMMA25MMA_64x64x16_F32F16F16_SSILNSO_5MajorE0ELSQ_0ELNSO_7ScaleInE1ELSR_1EEEEEENS4_6LayoutINS5_IJNSA_ILi2EEESB_SB_EEENS5_IJSB_NSA_ILi0EEESX_EEEEENS5_IJNS4_10UnderscoreES10_S10_EEEEENS4_13SM90_TMA_LOADENS4_14ComposedLayoutINS4_7SwizzleILi3ELi4ELi3EEENS4_18smem_ptr_flag_bitsILi16EEENSU_INS5_IJNSA_ILi8EEESG_EEENS5_IJSG_SB_EEEEEEEvNS4_8identityES13_S1D_vS1E_EENS_8epilogue10collective6detail29Sm90TmaWarpSpecializedAdapterINS1H_15DefaultEpilogueISJ_SK_SK_NS1G_6thread17LinearCombinationISJ_Li1EffLNS1L_9ScaleType4KindE0ELNS_15FloatRoundStyleE2ESJ_EENS1_15EpilogueDefaultEEEEEvvEEEEvNT_6ParamsE --------------------------
	.section	.text._ZN7cutlass13device_kernelINS_4gemm6kernel13GemmUniversalIN4cute5tupleIJiiiiEEENS1_10collective13CollectiveMmaINS1_34MainloopSm90TmaGmmaWarpSpecializedILi2ENS5_IJNS4_1CILi1EEESB_SB_EEENS1_35KernelTmaWarpSpecializedCooperativeEEENS5_IJNSA_ILi256EEENSA_ILi64EEENSA_ILi128EEEEEENS_6half_tENS5_IJlSB_lEEESJ_SK_NS4_8TiledMMAINS4_8MMA_AtomIJNS4_4SM904GMMA25MMA_64x64x16_F32F16F16_SSILNSO_5MajorE0ELSQ_0ELNSO_7ScaleInE1ELSR_1EEEEEENS4_6LayoutINS5_IJNSA_ILi2EEESB_SB_EEENS5_IJSB_NSA_ILi0EEESX_EEEEENS5_IJNS4_10UnderscoreES10_S10_EEEEENS4_13SM90_TMA_LOADENS4_14ComposedLayoutINS4_7SwizzleILi3ELi4ELi3EEENS4_18smem_ptr_flag_bitsILi16EEENSU_INS5_IJNSA_ILi8EEESG_EEENS5_IJSG_SB_EEEEEEEvNS4_8identityES13_S1D_vS1E_EENS_8epilogue10collective6detail29Sm90TmaWarpSpecializedAdapterINS1H_15DefaultEpilogueISJ_SK_SK_NS1G_6thread17LinearCombinationISJ_Li1EffLNS1L_9ScaleType4KindE0ELNS_15FloatRoundStyleE2ESJ_EENS1_15EpilogueDefaultEEEEEvvEEEEvNT_6ParamsE,"ax",@progbits
	.align	128
.text._ZN7cutlass13device_kernelINS_4gemm6kernel13GemmUniversalIN4cute5tupleIJiiiiEEENS1_10collective13CollectiveMmaINS1_34MainloopSm90TmaGmmaWarpSpecializedILi2ENS5_IJNS4_1CILi1EEESB_SB_EEENS1_35KernelTmaWarpSpecializedCooperativeEEENS5_IJNSA_ILi256EEENSA_ILi64EEENSA_ILi128EEEEEENS_6half_tENS5_IJlSB_lEEESJ_SK_NS4_8TiledMMAINS4_8MMA_AtomIJNS4_4SM904GMMA25MMA_64x64x16_F32F16F16_SSILNSO_5MajorE0ELSQ_0ELNSO_7ScaleInE1ELSR_1EEEEEENS4_6LayoutINS5_IJNSA_ILi2EEESB_SB_EEENS5_IJSB_NSA_ILi0EEESX_EEEEENS5_IJNS4_10UnderscoreES10_S10_EEEEENS4_13SM90_TMA_LOADENS4_14ComposedLayoutINS4_7SwizzleILi3ELi4ELi3EEENS4_18smem_ptr_flag_bitsILi16EEENSU_INS5_IJNSA_ILi8EEESG_EEENS5_IJSG_SB_EEEEEEEvNS4_8identityES13_S1D_vS1E_EENS_8epilogue10collective6detail29Sm90TmaWarpSpecializedAdapterINS1H_15DefaultEpilogueISJ_SK_SK_NS1G_6thread17LinearCombinationISJ_Li1EffLNS1L_9ScaleType4KindE0ELNS_15FloatRoundStyleE2ESJ_EENS1_15EpilogueDefaultEEEEEvvEEEEvNT_6ParamsE:
        .type           _ZN7cutlass13device_kernelINS_4gemm6kernel13GemmUniversalIN4cute5tupleIJiiiiEEENS1_10collective13CollectiveMmaINS1_34MainloopSm90TmaGmmaWarpSpecializedILi2ENS5_IJNS4_1CILi1EEESB_SB_EEENS1_35KernelTmaWarpSpecializedCooperativeEEENS5_IJNSA_ILi256EEENSA_ILi64EEENSA_ILi128EEEEEENS_6half_tENS5_IJlSB_lEEESJ_SK_NS4_8TiledMMAINS4_8MMA_AtomIJNS4_4SM904GMMA25MMA_64x64x16_F32F16F16_SSILNSO_5MajorE0ELSQ_0ELNSO_7ScaleInE1ELSR_1EEEEEENS4_6LayoutINS5_IJNSA_ILi2EEESB_SB_EEENS5_IJSB_NSA_ILi0EEESX_EEEEENS5_IJNS4_10UnderscoreES10_S10_EEEEENS4_13SM90_TMA_LOADENS4_14ComposedLayoutINS4_7SwizzleILi3ELi4ELi3EEENS4_18smem_ptr_flag_bitsILi16EEENSU_INS5_IJNSA_ILi8EEESG_EEENS5_IJSG_SB_EEEEEEEvNS4_8identityES13_S1D_vS1E_EENS_8epilogue10collective6detail29Sm90TmaWarpSpecializedAdapterINS1H_15DefaultEpilogueISJ_SK_SK_NS1G_6thread17LinearCombinationISJ_Li1EffLNS1L_9ScaleType4KindE0ELNS_15FloatRoundStyleE2ESJ_EENS1_15EpilogueDefaultEEEEEvvEEEEvNT_6ParamsE,@function
        .size           _ZN7cutlass13device_kernelINS_4gemm6kernel13GemmUniversalIN4cute5tupleIJiiiiEEENS1_10collective13CollectiveMmaINS1_34MainloopSm90TmaGmmaWarpSpecializedILi2ENS5_IJNS4_1CILi1EEESB_SB_EEENS1_35KernelTmaWarpSpecializedCooperativeEEENS5_IJNSA_ILi256EEENSA_ILi64EEENSA_ILi128EEEEEENS_6half_tENS5_IJlSB_lEEESJ_SK_NS4_8TiledMMAINS4_8MMA_AtomIJNS4_4SM904GMMA25MMA_64x64x16_F32F16F16_SSILNSO_5MajorE0ELSQ_0ELNSO_7ScaleInE1ELSR_1EEEEEENS4_6LayoutINS5_IJNSA_ILi2EEESB_SB_EEENS5_IJSB_NSA_ILi0EEESX_EEEEENS5_IJNS4_10UnderscoreES10_S10_EEEEENS4_13SM90_TMA_LOADENS4_14ComposedLayoutINS4_7SwizzleILi3ELi4ELi3EEENS4_18smem_ptr_flag_bitsILi16EEENSU_INS5_IJNSA_ILi8EEESG_EEENS5_IJSG_SB_EEEEEEEvNS4_8identityES13_S1D_vS1E_EENS_8epilogue10collective6detail29Sm90TmaWarpSpecializedAdapterINS1H_15DefaultEpilogueISJ_SK_SK_NS1G_6thread17LinearCombinationISJ_Li1EffLNS1L_9ScaleType4KindE0ELNS_15FloatRoundStyleE2ESJ_EENS1_15EpilogueDefaultEEEEEvvEEEEvNT_6ParamsE,(.L_x_188 - _ZN7cutlass13device_kernelINS_4gemm6kernel13GemmUniversalIN4cute5tupleIJiiiiEEENS1_10collective13CollectiveMmaINS1_34MainloopSm90TmaGmmaWarpSpecializedILi2ENS5_IJNS4_1CILi1EEESB_SB_EEENS1_35KernelTmaWarpSpecializedCooperativeEEENS5_IJNSA_ILi256EEENSA_ILi64EEENSA_ILi128EEEEEENS_6half_tENS5_IJlSB_lEEESJ_SK_NS4_8TiledMMAINS4_8MMA_AtomIJNS4_4SM904GMMA25MMA_64x64x16_F32F16F16_SSILNSO_5MajorE0ELSQ_0ELNSO_7ScaleInE1ELSR_1EEEEEENS4_6LayoutINS5_IJNSA_ILi2EEESB_SB_EEENS5_IJSB_NSA_ILi0EEESX_EEEEENS5_IJNS4_10UnderscoreES10_S10_EEEEENS4_13SM90_TMA_LOADENS4_14ComposedLayoutINS4_7SwizzleILi3ELi4ELi3EEENS4_18smem_ptr_flag_bitsILi16EEENSU_INS5_IJNSA_ILi8EEESG_EEENS5_IJSG_SB_EEEEEEEvNS4_8identityES13_S1D_vS1E_EENS_8epilogue10collective6detail29Sm90TmaWarpSpecializedAdapterINS1H_15DefaultEpilogueISJ_SK_SK_NS1G_6thread17LinearCombinationISJ_Li1EffLNS1L_9ScaleType4KindE0ELNS_15FloatRoundStyleE2ESJ_EENS1_15EpilogueDefaultEEEEEvvEEEEvNT_6ParamsE)
        .other          _ZN7cutlass13device_kernelINS_4gemm6kernel13GemmUniversalIN4cute5tupleIJiiiiEEENS1_10collective13CollectiveMmaINS1_34MainloopSm90TmaGmmaWarpSpecializedILi2ENS5_IJNS4_1CILi1EEESB_SB_EEENS1_35KernelTmaWarpSpecializedCooperativeEEENS5_IJNSA_ILi256EEENSA_ILi64EEENSA_ILi128EEEEEENS_6half_tENS5_IJlSB_lEEESJ_SK_NS4_8TiledMMAINS4_8MMA_AtomIJNS4_4SM904GMMA25MMA_64x64x16_F32F16F16_SSILNSO_5MajorE0ELSQ_0ELNSO_7ScaleInE1ELSR_1EEEEEENS4_6LayoutINS5_IJNSA_ILi2EEESB_SB_EEENS5_IJSB_NSA_ILi0EEESX_EEEEENS5_IJNS4_10UnderscoreES10_S10_EEEEENS4_13SM90_TMA_LOADENS4_14ComposedLayoutINS4_7SwizzleILi3ELi4ELi3EEENS4_18smem_ptr_flag_bitsILi16EEENSU_INS5_IJNSA_ILi8EEESG_EEENS5_IJSG_SB_EEEEEEEvNS4_8identityES13_S1D_vS1E_EENS_8epilogue10collective6detail29Sm90TmaWarpSpecializedAdapterINS1H_15DefaultEpilogueISJ_SK_SK_NS1G_6thread17LinearCombinationISJ_Li1EffLNS1L_9ScaleType4KindE0ELNS_15FloatRoundStyleE2ESJ_EENS1_15EpilogueDefaultEEEEEvvEEEEvNT_6ParamsE,@"STO_CUDA_ENTRY STV_DEFAULT"
_ZN7cutlass13device_kernelINS_4gemm6kernel13GemmUniversalIN4cute5tupleIJiiiiEEENS1_10collective13CollectiveMmaINS1_34MainloopSm90TmaGmmaWarpSpecializedILi2ENS5_IJNS4_1CILi1EEESB_SB_EEENS1_35KernelTmaWarpSpecializedCooperativeEEENS5_IJNSA_ILi256EEENSA_ILi64EEENSA_ILi128EEEEEENS_6half_tENS5_IJlSB_lEEESJ_SK_NS4_8TiledMMAINS4_8MMA_AtomIJNS4_4SM904GMMA25MMA_64x64x16_F32F16F16_SSILNSO_5MajorE0ELSQ_0ELNSO_7ScaleInE1ELSR_1EEEEEENS4_6LayoutINS5_IJNSA_ILi2EEESB_SB_EEENS5_IJSB_NSA_ILi0EEESX_EEEEENS5_IJNS4_10UnderscoreES10_S10_EEEEENS4_13SM90_TMA_LOADENS4_14ComposedLayoutINS4_7SwizzleILi3ELi4ELi3EEENS4_18smem_ptr_flag_bitsILi16EEENSU_INS5_IJNSA_ILi8EEESG_EEENS5_IJSG_SB_EEEEEEEvNS4_8identityES13_S1D_vS1E_EENS_8epilogue10collective6detail29Sm90TmaWarpSpecializedAdapterINS1H_15DefaultEpilogueISJ_SK_SK_NS1G_6thread17LinearCombinationISJ_Li1EffLNS1L_9ScaleType4KindE0ELNS_15FloatRoundStyleE2ESJ_EENS1_15EpilogueDefaultEEEEEvvEEEEvNT_6ParamsE:
[----:B------:R-:W0:Y:S01]  /*0000*/  LDC R1, c[0x0][0x28] ;  /* 0x00000a00ff017b82 */ /* 0x000e220000000800 */
[----:B------:R-:W1:Y:S01]  /*0010*/  S2R R4, SR_TID.X ;  /* 0x0000000000047919 */ /* 0x000e620000002100 */
[----:B------:R-:W-:Y:S01]  /*0020*/  ELECT P0, URZ, PT ;  /* 0x00000000003f782f */ /* 0x000fe20003800000 */
[----:B------:R-:W-:Y:S01]  /*0030*/  BSSY B0, `(.L_x_0) ;  /* 0x000000f000007945 */ /* 0x000fe20003800000 */
[--C-:B-1----:R-:W-:Y:S02]  /*0040*/  SHF.R.U32.HI R0, RZ, 0x5, R4.reuse ;  /* 0x00000005ff007819 */ /* 0x102fe40000011604 */
[----:B------:R-:W-:-:S03]  /*0050*/  SHF.R.U32.HI R14, RZ, 0x7, R4 ;  /* 0x00000007ff0e7819 */ /* 0x000fc60000011604 */
[----:B------:R-:W1:Y:S04]  /*0060*/  SHFL.IDX PT, R5, R0, RZ, 0x1f ;  /* 0x00001fff00057589 */ /* 0x000e6800000e0000 */
[----:B------:R2:W3:Y:S01]  /*0070*/  SHFL.IDX PT, R10, R14, RZ, 0x1f ;  /* 0x00001fff0e0a7589 */ /* 0x0004e200000e0000 */
[----:B-1----:R-:W-:-:S13]  /*0080*/  ISETP.NE.OR P0, PT, R5, RZ, !P0 ;  /* 0x000000ff0500720c */ /* 0x002fda0004705670 */
[----:B0-23--:R-:W-:Y:S05]  /*0090*/  @P0 BRA `(.L_x_1) ;  /* 0x0000000000200947 */ /* 0x00dfea0003800000 */
[----:B------:R-:W-:Y:S02]  /*00a0*/  ULDC.64 UR4, c[0x0][0x198] ;  /* 0x0000660000047ab9 */ /* 0x000fe40000000a00 */
[----:B------:R-:W-:Y:S02]  /*00b0*/  UIADD3 UR6, UP0, UR4, 0xf0, URZ ;  /* 0x000000f004067890 */ /* 0x000fe4000ff1e03f */
[----:B------:R-:W-:Y:S02]  /*00c0*/  UIADD3 UR4, UP1, UR4, 0x1f0, URZ ;  /* 0x000001f004047890 */ /* 0x000fe4000ff3e03f */
[----:B------:R-:W-:Y:S02]  /*00d0*/  UIADD3.X UR7, URZ, UR5, URZ, UP0, !UPT ;  /* 0x000000053f077290 */ /* 0x000fe400087fe43f */
[----:B------:R-:W-:-:S07]  /*00e0*/  UIADD3.X UR5, URZ, UR5, URZ, UP1, !UPT ;  /* 0x000000053f057290 */ /* 0x000fce0008ffe43f */
[----:B------:R0:W-:Y:S02]  /*00f0*/  UTMACCTL.PF [UR6] ;  /* 0x00000000060079b9 */ /* 0x0001e40008040000 */
[----:B------:R0:W-:Y:S02]  /*0100*/  UTMACCTL.PF [UR4] ;  /* 0x00000000040079b9 */ /* 0x0001e40008040000 */
[----:B0-----:R-:W-:Y:S01]  /*0110*/  NOP ;  /* 0x0000000000007918 */ /* 0x001fe20000000000 */
.L_x_1:
[----:B------:R-:W-:Y:S05]  /*0120*/  BSYNC B0 ;  /* 0x0000000000007941 */ /* 0x000fea0003800000 */
.L_x_0:
[----:B------:R-:W0:Y:S02]  /*0130*/  SHFL.IDX PT, R2, R0, RZ, 0x1f ;  /* 0x00001fff00027589 */ /* 0x000e2400000e0000 */
[----:B0-----:R-:W-:-:S13]  /*0140*/  ISETP.NE.AND P0, PT, R2, RZ, PT ;  /* 0x000000ff0200720c */ /* 0x001fda0003f05270 */
[----:B------:R-:W-:Y:S05]  /*0150*/  @P0 BRA `(.L_x_2) ;  /* 0x0000000000480947 */ /* 0x000fea0003800000 */
[----:B------:R-:W0:Y:S01]  /*0160*/  S2UR UR8, SR_CgaCtaId ;  /* 0x00000000000879c3 */ /* 0x000e220000008800 */
[----:B------:R-:W-:Y:S01]  /*0170*/  UMOV UR4, 0x400 ;  /* 0x0000040000047882 */ /* 0x000fe20000000000 */
[----:B------:R-:W-:Y:S01]  /*0180*/  UMOV UR5, 0x1 ;  /* 0x0000000100057882 */ /* 0x000fe20000000000 */
[----:B------:R-:W-:Y:S01]  /*0190*/  UMOV UR6, 0x100 ;  /* 0x0000010000067882 */ /* 0x000fe20000000000 */
[----:B------:R-:W-:Y:S01]  /*01a0*/  ELECT P0, URZ, PT ;  /* 0x00000000003f782f */ /* 0x000fe20003800000 */
[----:B------:R-:W-:-:S04]  /*01b0*/  UIADD3 UR6, -UR6, 0x100000, URZ ;  /* 0x0010000006067890 */ /* 0x000fc8000fffe13f */
[----:B------:R-:W-:Y:S02]  /*01c0*/  USHF.L.U32 UR7, UR6, 0xb, URZ ;  /* 0x0000000b06077899 */ /* 0x000fe4000800063f */
[----:B------:R-:W-:Y:S02]  /*01d0*/  USHF.L.U32 UR6, UR6, 0x1, URZ ;  /* 0x0000000106067899 */ /* 0x000fe4000800063f */
[----:B0-----:R-:W-:Y:S02]  /*01e0*/  ULEA UR8, UR8, UR4, 0x18 ;  /* 0x0000000408087291 */ /* 0x001fe4000f8ec03f */
[----:B------:R-:W-:-:S04]  /*01f0*/  UIADD3 UR4, -UR5, 0x100000, URZ ;  /* 0x0010000005047890 */ /* 0x000fc8000fffe13f */
[----:B------:R-:W-:Y:S02]  /*0200*/  USHF.L.U32 UR5, UR4, 0xb, URZ ;  /* 0x0000000b04057899 */ /* 0x000fe4000800063f */
[----:B------:R-:W-:Y:S01]  /*0210*/  USHF.L.U32 UR4, UR4, 0x1, URZ ;  /* 0x0000000104047899 */ /* 0x000fe2000800063f */
[----:B------:R-:W0:Y:S11]  /*0220*/  FENCE.VIEW.ASYNC.S ;  /* 0x00000000000073c6 */ /* 0x000e360000000000 */
[----:B0-----:R0:W1:Y:S01]  /*0230*/  SYNCS.EXCH.64 URZ, [UR8], UR4 ;  /* 0x00000004083f75b2 */ /* 0x0010620008000100 */
[----:B------:R0:W2:Y:S01]  /*0240*/  SYNCS.EXCH.64 URZ, [UR8+0x10], UR6 ;  /* 0x00001006083f75b2 */ /* 0x0000a20008000100 */
[----:B------:R0:W3:Y:S01]  /*0250*/  SYNCS.EXCH.64 URZ, [UR8+0x8], UR4 ;  /* 0x00000804083f75b2 */ /* 0x0000e20008000100 */
[----:B------:R0:W4:Y:S01]  /*0260*/  SYNCS.EXCH.64 URZ, [UR8+0x18], UR6 ;  /* 0x00001806083f75b2 */ /* 0x0001220008000100 */
[----:B------:R-:W-:Y:S01]  /*0270*/  NOP ;  /* 0x0000000000007918 */ /* 0x000fe20000000000 */
.L_x_2:
[----:B------:R-:W5:Y:S01]  /*0280*/  SHFL.IDX PT, R0, R0, RZ, 0x1f ;  /* 0x00001fff00007589 */ /* 0x000f6200000e0000 */
[----:B------:R-:W-:Y:S01]  /*0290*/  ELECT P0, URZ, PT ;  /* 0x00000000003f782f */ /* 0x000fe20003800000 */
[----:B------:R-:W1:Y:S01]  /*02a0*/  LDC R2, c[0x0][0x65c] ;  /* 0x00019700ff027b82 */ /* 0x000e620000000800 */
[----:B0-----:R-:W-:Y:S01]  /*02b0*/  UMOV UR4, 0x20 ;  /* 0x0000002000047882 */ /* 0x001fe20000000000 */
[----:B------:R-:W0:Y:S01]  /*02c0*/  S2R R3, SR_CTAID.Y ;  /* 0x0000000000037919 */ /* 0x000e220000002600 */
[----:B------:R-:W-:Y:S01]  /*02d0*/  NOP ;  /* 0x0000000000007918 */ /* 0x000fe20000000000 */
[----:B------:R-:W-:Y:S01]  /*02e0*/  ISETP.NE.AND P2, PT, R10, RZ, PT ;  /* 0x000000ff0a00720c */ /* 0x000fe20003f45270 */
[----:B------:R-:W-:Y:S01]  /*02f0*/  NOP ;  /* 0x0000000000007918 */ /* 0x000fe20000000000 */
[----:B------:R-:W2:Y:S01]  /*0300*/  S2R R6, SR_CTAID.X ;  /* 0x0000000000067919 */ /* 0x000ea20000002500 */
[----:B------:R-:W-:Y:S02]  /*0310*/  LOP3.LUT R7, R7, 0xfffff7ff, RZ, 0xc0, !PT ;  /* 0xfffff7ff07077812 */ /* 0x000fe400078ec0ff */
[----:B-----5:R-:W-:-:S02]  /*0320*/  ISETP.NE.OR P0, PT, R0, RZ, !P0 ;  /* 0x000000ff0000720c */ /* 0x020fc40004705670 */
[----:B-1----:R-:W-:Y:S02]  /*0330*/  ISETP.NE.AND P3, PT, R2, 0x1, PT ;  /* 0x000000010200780c */ /* 0x002fe40003f65270 */
[----:B------:R-:W-:-:S04]  /*0340*/  SHF.R.S32.HI R0, RZ, 0x1f, R5 ;  /* 0x0000001fff007819 */ /* 0x000fc80000011405 */
[----:B------:R-:W-:-:S04]  /*0350*/  LEA.HI R0, R0, R5, RZ, 0x2 ;  /* 0x0000000500007211 */ /* 0x000fc800078f10ff */
[----:B------:R-:W-:Y:S01]  /*0360*/  LOP3.LUT R0, R0, 0xfffffffc, RZ, 0xc0, !PT ;  /* 0xfffffffc00007812 */ /* 0x000fe200078ec0ff */
[----:B------:R-:W-:Y:S01]  /*0370*/  VOTEU.ALL UP0, P0 ;  /* 0x00000000003f7886 */ /* 0x000fe20000000000 */
[----:B------:R-:W-:Y:S01]  /*0380*/  VOTEU.ALL UP1, P0 ;  /* 0x00000000003f7886 */ /* 0x000fe20000020000 */
[----:B------:R-:W2:Y:S01]  /*0390*/  @P3 LDC R17, c[0x0][0x10] ;  /* 0x00000400ff113b82 */ /* 0x000ea20000000800 */
[----:B------:R-:W-:Y:S01]  /*03a0*/  @P3 LOP3.LUT R7, R7, 0x800, RZ, 0xfc, !PT ;  /* 0x0000080007073812 */ /* 0x000fe200078efcff */
[----:B------:R-:W-:Y:S01]  /*03b0*/  IMAD.IADD R0, R5, 0x1, -R0 ;  /* 0x0000000105007824 */ /* 0x000fe200078e0a00 */
[----:B------:R-:W-:Y:S01]  /*03c0*/  @!UP0 UMOV UR6, 0x400 ;  /* 0x0000040000068882 */ /* 0x000fe20000000000 */
[----:B------:R-:W-:-:S04]  /*03d0*/  @!UP0 UIADD3 UR4, -UR4, 0x100000, URZ ;  /* 0x0010000004048890 */ /* 0x000fc8000fffe13f */
[----:B------:R-:W-:Y:S02]  /*03e0*/  @!UP0 USHF.L.U32 UR5, UR4, 0xb, URZ ;  /* 0x0000000b04058899 */ /* 0x000fe4000800063f */
[----:B------:R-:W-:Y:S01]  /*03f0*/  @!UP0 USHF.L.U32 UR4, UR4, 0x1, URZ ;  /* 0x0000000104048899 */ /* 0x000fe2000800063f */
[----:B0-----:R-:W-:Y:S01]  /*0400*/  @P3 IMAD.MOV.U32 R8, RZ, RZ, R3 ;  /* 0x000000ffff083224 */ /* 0x001fe200078e0003 */
[----:B------:R-:W-:Y:S01]  /*0410*/  ISETP.NE.AND P1, PT, R0, 0x3, PT ;  /* 0x000000030000780c */ /* 0x000fe20003f25270 */
[----:B------:R-:W0:Y:S01]  /*0420*/  @!UP0 S2UR UR7, SR_CgaCtaId ;  /* 0x00000000000789c3 */ /* 0x000e220000008800 */
[----:B------:R-:W-:Y:S02]  /*0430*/  @P3 IMAD.MOV.U32 R9, RZ, RZ, RZ ;  /* 0x000000ffff093224 */ /* 0x000fe400078e00ff */
[----:B------:R-:W-:Y:S02]  /*0440*/  IMAD.MOV.U32 R7, RZ, RZ, RZ ;  /* 0x000000ffff077224 */ /* 0x000fe400078e00ff */
[----:B------:R-:W-:-:S03]  /*0450*/  @P3 IMAD.MOV.U32 R5, RZ, RZ, RZ ;  /* 0x000000ffff053224 */ /* 0x000fc600078e00ff */
[----:B------:R-:W1:Y:S01]  /*0460*/  @!P3 LDC R11, c[0x0][0xc] ;  /* 0x00000300ff0bbb82 */ /* 0x000e620000000800 */
[----:B--2---:R-:W-:-:S04]  /*0470*/  @P3 IMAD.WIDE.U32 R16, R6, R17, R8 ;  /* 0x0000001106103225 */ /* 0x004fc800078e0008 */
[----:B------:R-:W-:Y:S01]  /*0480*/  @P3 IMAD.IADD R17, R17, 0x1, R5 ;  /* 0x0000000111113824 */ /* 0x000fe200078e0205 */
[----:B------:R-:W-:Y:S01]  /*0490*/  LOP3.LUT R5, R4, 0x7f, RZ, 0xc0, !PT ;  /* 0x0000007f04057812 */ /* 0x000fe200078ec0ff */
[----:B0-----:R-:W-:Y:S01]  /*04a0*/  @!UP0 ULEA UR8, UR7, UR6, 0x18 ;  /* 0x0000000607088291 */ /* 0x001fe2000f8ec03f */
[----:B------:R-:W-:Y:S02]  /*04b0*/  VOTEU.ALL UP0, P0 ;  /* 0x00000000003f7886 */ /* 0x000fe40000000000 */
[----:B------:R-:W-:Y:S01]  /*04c0*/  ULDC UR6, c[0x0][0xc] ;  /* 0x0000030000067ab9 */ /* 0x000fe20000000800 */
[----:B------:R-:W-:Y:S01]  /*04d0*/  ISETP.EQ.OR P0, PT, R0, RZ, !P1 ;  /* 0x000000ff0000720c */ /* 0x000fe20004f02670 */
[----:B------:R-:W-:-:S03]  /*04e0*/  ULDC UR7, c[0x0][0x10] ;  /* 0x0000040000077ab9 */ /* 0x000fc60000000800 */
[C---:B------:R-:W-:Y:S01]  /*04f0*/  ISETP.EQ.AND P0, PT, R10.reuse, RZ, P0 ;  /* 0x000000ff0a00720c */ /* 0x040fe20000702270 */
[----:B------:R-:W-:Y:S02]  /*0500*/  VIADD R10, R10, 0xffffffff ;  /* 0xffffffff0a0a7836 */ /* 0x000fe40000000000 */
[----:B-1----:R-:W-:Y:S01]  /*0510*/  @!P3 IMAD.WIDE.U32 R8, R11, R3, R6 ;  /* 0x000000030b08b225 */ /* 0x002fe200078e0006 */
[----:B------:R-:W0:Y:S02]  /*0520*/  FENCE.VIEW.ASYNC.S ;  /* 0x00000000000073c6 */ /* 0x000e240000000000 */
[----:B0-----:R-:W3:Y:S01]  /*0530*/  @!UP0 SYNCS.EXCH.64 URZ, [UR8+0x30], UR4 ;  /* 0x00003004083f85b2 */ /* 0x001ee20008000100 */
[----:B------:R-:W-:Y:S02]  /*0540*/  SEL R18, RZ, 0x1, !P0 ;  /* 0x00000001ff127807 */ /* 0x000fe40004000000 */
[----:B------:R-:W-:Y:S01]  /*0550*/  ISETP.GE.U32.AND P1, PT, R10, 0x2, PT ;  /* 0x000000020a00780c */ /* 0x000fe20003f26070 */
[----:B------:R-:W-:-:S02]  /*0560*/  @!P3 IMAD.MOV.U32 R16, RZ, RZ, R8 ;  /* 0x000000ffff10b224 */ /* 0x000fc400078e0008 */
[----:B------:R-:W-:Y:S01]  /*0570*/  @!P3 IMAD.MOV.U32 R17, RZ, RZ, R9 ;  /* 0x000000ffff11b224 */ /* 0x000fe200078e0009 */
[----:B------:R-:W-:Y:S01]  /*0580*/  SEL R18, R18, 0x2, P1 ;  /* 0x0000000212127807 */ /* 0x000fe20000800000 */
[----:B------:R0:W3:Y:S01]  /*0590*/  @!UP1 SYNCS.EXCH.64 URZ, [UR8+0x38], UR4 ;  /* 0x00003804083f95b2 */ /* 0x0000e20008000100 */
[----:B------:R-:W-:Y:S01]  /*05a0*/  NOP ;  /* 0x0000000000007918 */ /* 0x000fe20000000000 */
[----:B0-----:R-:W-:-:S03]  /*05b0*/  UIMAD.WIDE.U32 UR4, UR6, UR7, URZ ;  /* 0x00000007060472a5 */ /* 0x001fc6000f8e003f */
[----:B------:R-:W-:Y:S02]  /*05c0*/  ULDC UR6, c[0x0][0x14] ;  /* 0x0000050000067ab9 */ /* 0x000fe40000000800 */
[----:B------:R-:W-:Y:S02]  /*05d0*/  UIMAD.WIDE.U32 UR38, UR4, UR6, URZ ;  /* 0x00000006042672a5 */ /* 0x000fe4000f8e003f */
[----:B------:R-:W-:-:S04]  /*05e0*/  UIMAD UR41, UR5, UR6, URZ ;  /* 0x00000006052972a4 */ /* 0x000fc8000f8e023f */
[----:B------:R-:W-:Y:S01]  /*05f0*/  UIADD3 UR41, UR39, UR41, URZ ;  /* 0x0000002927297290 */ /* 0x000fe2000fffe03f */
[----:B---34-:R-:W-:Y:S06]  /*0600*/  BAR.SYNC.DEFER_BLOCKING 0x0 ;  /* 0x0000000000007b1d */ /* 0x018fec0000010000 */
[----:B------:R-:W-:Y:S05]  /*0610*/  @!P2 BRA `(.L_x_3) ;  /* 0x0000007000fca947 */ /* 0x000fea0003800000 */
[----:B------:R-:W-:-:S13]  /*0620*/  ISETP.GT.U32.AND P0, PT, R10, 0x1, PT ;  /* 0x000000010a00780c */ /* 0x000fda0003f04070 */
[----:B------:R-:W-:Y:S05]  /*0630*/  @P0 EXIT ;  /* 0x000000000000094d */ /* 0x000fea0003800000 */
[----:B------:R-:W-:Y:S01]  /*0640*/  ULDC.64 UR4, c[0x0][0x650] ;  /* 0x0001940000047ab9 */ /* 0x000fe20000000a00 */
[----:B------:R-:W-:Y:S01]  /*0650*/  PRMT R0, RZ, 0x7610, R0 ;  /* 0x00007610ff007816 */ /* 0x000fe20000000000 */
[----:B------:R-:W-:Y:S01]  /*0660*/  IMAD.MOV.U32 R109, RZ, RZ, -0x1 ;  /* 0xffffffffff6d7424 */ /* 0x000fe200078e00ff */
[----:B------:R-:W-:Y:S01]  /*0670*/  ISETP.GE.U32.AND P0, PT, R16, UR4, PT ;  /* 0x0000000410007c0c */ /* 0x000fe2000bf06070 */
[----:B------:R-:W-:Y:S02]  /*0680*/  IMAD.MOV.U32 R101, RZ, RZ, -0x1 ;  /* 0xffffffffff657424 */ /* 0x000fe400078e00ff */
[----:B------:R-:W-:Y:S01]  /*0690*/  IMAD.MOV.U32 R19, RZ, RZ, -0x1 ;  /* 0xffffffffff137424 */ /* 0x000fe200078e00ff */
[----:B------:R-:W-:-:S13]  /*06a0*/  ISETP.GE.U32.AND.EX P0, PT, R17, UR5, PT, P0 ;  /* 0x0000000511007c0c */ /* 0x000fda000bf06100 */
[----:B------:R-:W-:Y:S05]  /*06b0*/  @P0 BRA `(.L_x_4) ;  /* 0x0000000400580947 */ /* 0x000fea0003800000 */
[----:B------:R-:W0:Y:S01]  /*06c0*/  LDC.64 R20, c[0x0][0x628] ;  /* 0x00018a00ff147b82 */ /* 0x000e220000000a00 */
[----:B------:R-:W-:Y:S02]  /*06d0*/  IMAD.MOV.U32 R8, RZ, RZ, R16 ;  /* 0x000000ffff087224 */ /* 0x000fe400078e0010 */
[----:B------:R-:W-:-:S05]  /*06e0*/  IMAD.MOV.U32 R9, RZ, RZ, R17 ;  /* 0x000000ffff097224 */ /* 0x000fca00078e0011 */
[----:B------:R-:W1:Y:S08]  /*06f0*/  LDC R0, c[0x0][0x630] ;  /* 0x00018c00ff007b82 */ /* 0x000e700000000800 */
[----:B------:R-:W2:Y:S01]  /*0700*/  LDC.64 R22, c[0x0][0x620] ;  /* 0x00018800ff167b82 */ /* 0x000ea20000000a00 */
[----:B0-----:R-:W-:-:S04]  /*0710*/  ISETP.NE.U32.AND P0, PT, R20, RZ, PT ;  /* 0x000000ff1400720c */ /* 0x001fc80003f05070 */
[----:B------:R-:W-:-:S13]  /*0720*/  ISETP.NE.AND.EX P0, PT, R21, RZ, PT, P0 ;  /* 0x000000ff1500720c */ /* 0x000fda0003f05300 */
[----:B-12---:R-:W-:Y:S05]  /*0730*/  @!P0 BRA `(.L_x_5) ;  /* 0x0000000000288947 */ /* 0x006fea0003800000 */
[----:B------:R-:W0:Y:S02]  /*0740*/  LDC R13, c[0x0][0x634] ;  /* 0x00018d00ff0d7b82 */ /* 0x000e240000000800 */
[----:B0-----:R-:W-:-:S05]  /*0750*/  IADD3 R13, P0, R16, R13, RZ ;  /* 0x0000000d100d7210 */ /* 0x001fca0007f1e0ff */
[----:B------:R-:W-:-:S04]  /*0760*/  IMAD.X R15, RZ, RZ, R17, P0 ;  /* 0x000000ffff0f7224 */ /* 0x000fc800000e0611 */
[----:B------:R-:W-:-:S04]  /*0770*/  IMAD.WIDE.U32 R8, R15, R20, RZ ;  /* 0x000000140f087225 */ /* 0x000fc800078e00ff */
[----:B------:R-:W-:-:S04]  /*0780*/  IMAD.WIDE.U32 R10, P0, R13, R21, R8 ;  /* 0x000000150d0a7225 */ /* 0x000fc80007800008 */
[----:B------:R-:W-:-:S04]  /*0790*/  IMAD.WIDE.U32 R8, R13, R20, RZ ;  /* 0x000000140d087225 */ /* 0x000fc800078e00ff */
[----:B------:R-:W-:Y:S01]  /*07a0*/  IMAD.X R13, RZ, RZ, RZ, P0 ;  /* 0x000000ffff0d7224 */ /* 0x000fe200000e06ff */
[----:B------:R-:W-:Y:S01]  /*07b0*/  IADD3 RZ, P0, R9, R10, RZ ;  /* 0x0000000a09ff7210 */ /* 0x000fe20007f1e0ff */
[----:B------:R-:W-:-:S04]  /*07c0*/  IMAD.MOV.U32 R12, RZ, RZ, R11 ;  /* 0x000000ffff0c7224 */ /* 0x000fc800078e000b */
[----:B------:R-:W-:-:S08]  /*07d0*/  IMAD.WIDE.U32.X R8, R15, R21, R12, P0 ;  /* 0x000000150f087225 */ /* 0x000fd000000e040c */
.L_x_5:
[-CC-:B------:R-:W-:Y:S01]  /*07e0*/  SHF.R.U64 R25, R8, R0.reuse, R9.reuse ;  /* 0x0000000008197219 */ /* 0x180fe20000001209 */
[----:B------:R-:W0:Y:S01]  /*07f0*/  LDC R12, c[0x0][0x618] ;  /* 0x00018600ff0c7b82 */ /* 0x000e220000000800 */
[----:B------:R-:W-:Y:S01]  /*0800*/  SHF.R.U32.HI R7, RZ, R0, R9 ;  /* 0x00000000ff077219 */ /* 0x000fe20000011609 */
[----:B------:R-:W-:Y:S01]  /*0810*/  ULDC UR4, c[0x0][0x150] ;  /* 0x0000540000047ab9 */ /* 0x000fe20000000800 */
[----:B------:R-:W-:Y:S02]  /*0820*/  IADD3 R11, P0, RZ, -R25, RZ ;  /* 0x80000019ff0b7210 */ /* 0x000fe40007f1e0ff */
[----:B------:R-:W-:-:S03]  /*0830*/  I2FP.F32.U32 R0, R6 ;  /* 0x0000000600007245 */ /* 0x000fc60000201000 */
[----:B------:R-:W1:Y:S01]  /*0840*/  LDC.64 R30, c[0x0][0x640] ;  /* 0x00019000ff1e7b82 */ /* 0x000e620000000a00 */
[----:B------:R-:W-:Y:S02]  /*0850*/  IMAD.X R13, RZ, RZ, ~R7, P0 ;  /* 0x000000ffff0d7224 */ /* 0x000fe400000e0e07 */
[----:B------:R-:W-:Y:S01]  /*0860*/  FMUL R0, R0, UR4 ;  /* 0x0000000400007c20 */ /* 0x000fe20008400000 */
[----:B------:R-:W-:Y:S01]  /*0870*/  IMAD.WIDE.U32 R8, R11, R22, R16 ;  /* 0x000000160b087225 */ /* 0x000fe200078e0010 */
[----:B------:R-:W-:-:S03]  /*0880*/  ULDC UR4, c[0x0][0x154] ;  /* 0x0000550000047ab9 */ /* 0x000fc60000000800 */
[----:B------:R-:W-:Y:S01]  /*0890*/  IMAD R10, R13, R22, RZ ;  /* 0x000000160d0a7224 */ /* 0x000fe200078e02ff */
[----:B------:R-:W2:Y:S01]  /*08a0*/  LDC R7, c[0x0][0x144] ;  /* 0x00005100ff077b82 */ /* 0x000ea20000000800 */
[----:B------:R-:W3:Y:S02]  /*08b0*/  F2I.U32.TRUNC.NTZ R0, R0 ;  /* 0x0000000000007305 */ /* 0x000ee4000020f000 */
[----:B------:R-:W-:-:S04]  /*08c0*/  IMAD R11, R11, R23, R10 ;  /* 0x000000170b0b7224 */ /* 0x000fc800078e020a */
[----:B------:R-:W-:Y:S01]  /*08d0*/  IMAD.IADD R9, R9, 0x1, R11 ;  /* 0x0000000109097824 */ /* 0x000fe200078e020b */
[----:B------:R-:W4:Y:S01]  /*08e0*/  LDC R24, c[0x0][0x608] ;  /* 0x00018200ff187b82 */ /* 0x000f220000000800 */
[----:B------:R-:W-:-:S03]  /*08f0*/  IMAD.MOV.U32 R11, RZ, RZ, -0x1 ;  /* 0xffffffffff0b7424 */ /* 0x000fc600078e00ff */
[-CC-:B0-----:R-:W-:Y:S02]  /*0900*/  SHF.R.U64 R22, R8, R12.reuse, R9.reuse ;  /* 0x0000000c08167219 */ /* 0x181fe40000001209 */
[----:B------:R-:W-:Y:S02]  /*0910*/  I2FP.F32.U32 R8, R3 ;  /* 0x0000000300087245 */ /* 0x000fe40000201000 */
[----:B------:R-:W0:Y:S01]  /*0920*/  LDC R28, c[0x0][0x658] ;  /* 0x00019600ff1c7b82 */ /* 0x000e220000000800 */
[----:B-1----:R-:W-:Y:S01]  /*0930*/  ISETP.NE.U32.AND P0, PT, R30, RZ, PT ;  /* 0x000000ff1e00720c */ /* 0x002fe20003f05070 */
[----:B---3--:R-:W-:Y:S02]  /*0940*/  IMAD.MOV R10, RZ, RZ, -R0 ;  /* 0x000000ffff0a7224 */ /* 0x008fe400078e0a00 */
[----:B------:R-:W-:Y:S01]  /*0950*/  FMUL R8, R8, UR4 ;  /* 0x0000000408087c20 */ /* 0x000fe20008400000 */
[----:B------:R-:W-:Y:S02]  /*0960*/  SHF.R.U32.HI R9, RZ, R12, R9 ;  /* 0x0000000cff097219 */ /* 0x000fe40000011609 */
[----:B------:R-:W-:Y:S01]  /*0970*/  ISETP.NE.AND.EX P0, PT, R31, RZ, PT, P0 ;  /* 0x000000ff1f00720c */ /* 0x000fe20003f05300 */
[----:B------:R1:W3:Y:S01]  /*0980*/  F2I.U32.TRUNC.NTZ R15, R8 ;  /* 0x00000008000f7305 */ /* 0x0002e2000020f000 */
[----:B------:R-:W1:Y:S01]  /*0990*/  LDC R20, c[0x0][0x148] ;  /* 0x00005200ff147b82 */ /* 0x000e620000000800 */
[----:B--2---:R-:W-:-:S07]  /*09a0*/  IMAD R0, R7, R10, R6 ;  /* 0x0000000a07007224 */ /* 0x004fce00078e0206 */
[----:B------:R-:W2:Y:S01]  /*09b0*/  LDC R26, c[0x0][0x600] ;  /* 0x00018000ff1a7b82 */ /* 0x000ea20000000800 */
[-CC-:B----4-:R-:W-:Y:S02]  /*09c0*/  SHF.R.U64 R32, R22, R24.reuse, R9.reuse ;  /* 0x0000001816207219 */ /* 0x190fe40000001209 */
[----:B------:R-:W-:Y:S01]  /*09d0*/  SHF.R.U32.HI R7, RZ, R24, R9 ;  /* 0x00000018ff077219 */ /* 0x000fe20000011609 */
[----:B------:R-:W-:-:S04]  /*09e0*/  IMAD.MOV.U32 R9, RZ, RZ, 0x1 ;  /* 0x00000001ff097424 */ /* 0x000fc800078e00ff */
[----:B------:R-:W4:Y:S01]  /*09f0*/  LDC R21, c[0x0][0x648] ;  /* 0x00019200ff157b82 */ /* 0x000f220000000800 */
[-C--:B0-----:R-:W-:Y:S02]  /*0a00*/  SHF.L.U32 R6, R11, R28.reuse, RZ ;  /* 0x0000001c0b067219 */ /* 0x081fe400000006ff */
[--C-:B------:R-:W-:Y:S02]  /*0a10*/  SHF.R.U64 R24, R32, R28, R7.reuse ;  /* 0x0000001c20187219 */ /* 0x100fe40000001207 */
[----:B------:R-:W-:Y:S02]  /*0a20*/  LOP3.LUT R13, RZ, R6, RZ, 0x33, !PT ;  /* 0x00000006ff0d7212 */ /* 0x000fe400078e33ff */
[-C--:B------:R-:W-:Y:S01]  /*0a30*/  SHF.R.U32.HI R7, RZ, R28.reuse, R7 ;  /* 0x0000001cff077219 */ /* 0x080fe20000011607 */
[----:B------:R-:W0:Y:S01]  /*0a40*/  LDC R23, c[0x0][0x638] ;  /* 0x00018e00ff177b82 */ /* 0x000e220000000800 */
[----:B------:R-:W-:Y:S01]  /*0a50*/  SHF.L.U32 R12, R9, R28, RZ ;  /* 0x0000001c090c7219 */ /* 0x000fe200000006ff */
[----:B------:R-:W-:-:S06]  /*0a60*/  IMAD.MOV.U32 R6, RZ, RZ, R24 ;  /* 0x000000ffff067224 */ /* 0x000fcc00078e0018 */
[----:B------:R-:W0:Y:S01]  /*0a70*/  LDC R109, c[0x0][0x610] ;  /* 0x00018400ff6d7b82 */ /* 0x000e220000000800 */
[----:B-1-3--:R-:W-:Y:S05]  /*0a80*/  @!P0 BRA `(.L_x_6) ;  /* 0x0000000000288947 */ /* 0x00afea0003800000 */
[----:B------:R-:W1:Y:S02]  /*0a90*/  LDC R11, c[0x0][0x64c] ;  /* 0x00019300ff0b7b82 */ /* 0x000e640000000800 */
[----:B-1----:R-:W-:-:S05]  /*0aa0*/  IADD3 R11, P0, R24, R11, RZ ;  /* 0x0000000b180b7210 */ /* 0x002fca0007f1e0ff */
        /* <DEDUP_REMOVED lines=8> */
.L_x_6:
[----:B----4-:R-:W-:Y:S01]  /*0b30*/  SHF.R.U64 R6, R6, R21, R7 ;  /* 0x0000001506067219 */ /* 0x010fe20000001207 */
[----:B--2---:R-:W-:Y:S01]  /*0b40*/  VIADD R7, R26, 0xffffffff ;  /* 0xffffffff1a077836 */ /* 0x004fe20000000000 */
[----:B------:R-:W-:Y:S01]  /*0b50*/  LOP3.LUT R13, R32, R13, RZ, 0xc0, !PT ;  /* 0x0000000d200d7212 */ /* 0x000fe200078ec0ff */
[----:B------:R-:W-:Y:S02]  /*0b60*/  IMAD.MOV R15, RZ, RZ, -R15 ;  /* 0x000000ffff0f7224 */ /* 0x000fe400078e0a0f */
[----:B------:R-:W-:Y:S02]  /*0b70*/  IMAD.MOV R8, RZ, RZ, -R6 ;  /* 0x000000ffff087224 */ /* 0x000fe400078e0a06 */
[----:B------:R-:W-:Y:S01]  /*0b80*/  IMAD R13, R12, R6, R13 ;  /* 0x000000060c0d7224 */ /* 0x000fe200078e020d */
[----:B------:R-:W-:Y:S01]  /*0b90*/  LOP3.LUT R6, R22, R7, RZ, 0xc0, !PT ;  /* 0x0000000716067212 */ /* 0x000fe200078ec0ff */
[----:B------:R-:W-:Y:S02]  /*0ba0*/  @P3 IMAD R0, R20, R15, R3 ;  /* 0x0000000f14003224 */ /* 0x000fe400078e0203 */
[----:B0-----:R-:W-:-:S02]  /*0bb0*/  IMAD R3, R8, R23, R24 ;  /* 0x0000001708037224 */ /* 0x001fc400078e0218 */
[----:B------:R-:W-:Y:S02]  /*0bc0*/  IMAD R109, R13, R109, R0 ;  /* 0x0000006d0d6d7224 */ /* 0x000fe400078e0200 */
[----:B------:R-:W-:Y:S02]  /*0bd0*/  IMAD R6, R3, R26, R6 ;  /* 0x0000001a03067224 */ /* 0x000fe400078e0206 */
[----:B------:R-:W-:Y:S02]  /*0be0*/  IMAD.MOV.U32 R0, RZ, RZ, 0x1 ;  /* 0x00000001ff007424 */ /* 0x000fe400078e00ff */
[----:B------:R-:W-:Y:S01]  /*0bf0*/  IMAD.MOV.U32 R19, RZ, RZ, R25 ;  /* 0x000000ffff137224 */ /* 0x000fe200078e0019 */
[----:B------:R-:W-:Y:S02]  /*0c00*/  SEL R101, R6, R109, !P3 ;  /* 0x0000006d06657207 */ /* 0x000fe40005800000 */
[----:B------:R-:W-:-:S07]  /*0c10*/  SEL R109, R109, R6, !P3 ;  /* 0x000000066d6d7207 */ /* 0x000fce0005800000 */
.L_x_4:
[----:B------:R-:W-:-:S08]  /*0c20*/  NOP ;  /* 0x0000000000007918 */ /* 0x000fd00000000000 */
[----:B------:R-:W0:Y:S02]  /*0c30*/  USETMAXREG.TRY_ALLOC.CTAPOOL UP0, 0xe8 ;  /* 0x000000e8000079c8 */ /* 0x000e240008000600 */
[----:B0-----:R-:W-:-:S13]  /*0c40*/  PLOP3.LUT P0, PT, PT, PT, UP0, 0x80, 0x0 ;  /* 0x000000000000781c */ /* 0x001fda0003f0f008 */
[----:B------:R-:W-:Y:S05]  /*0c50*/  @!P0 BRA `(.L_x_4) ;  /* 0xfffffffc00f08947 */ /* 0x000fea000383ffff */
[----:B------:R-:W-:Y:S01]  /*0c60*/  ULDC.64 UR4, c[0x0][0x598] ;  /* 0x0001660000047ab9 */ /* 0x000fe20000000a00 */
[----:B------:R-:W-:Y:S01]  /*0c70*/  ULDC.64 UR36, c[0x0][0x208] ;  /* 0x0000820000247ab9 */ /* 0x000fe20000000a00 */
[----:B------:R-:W-:-:S04]  /*0c80*/  ISETP.NE.U32.AND P0, PT, RZ, UR4, PT ;  /* 0x00000004ff007c0c */ /* 0x000fc8000bf05070 */
[----:B------:R-:W-:-:S13]  /*0c90*/  ISETP.NE.AND.EX P0, PT, RZ, UR5, PT, P0 ;  /* 0x00000005ff007c0c */ /* 0x000fda000bf05300 */
[----:B------:R-:W-:Y:S05]  /*0ca0*/  @!P0 BRA `(.L_x_7) ;  /* 0x00000000001c8947 */ /* 0x000fea0003800000 */
[----:B------:R-:W0:Y:S02]  /*0cb0*/  LDC.64 R6, c[0x0][0x598] ;  /* 0x00016600ff067b82 */ /* 0x000e240000000a00 */
[----:B0-----:R-:W2:Y:S02]  /*0cc0*/  LDG.E.64 R6, desc[UR36][R6.64] ;  /* 0x0000002406067981 */ /* 0x001ea4000c1e1b00 */
[----:B--2---:R-:W-:-:S04]  /*0cd0*/  ISETP.NE.U32.AND P0, PT, R6, RZ, PT ;  /* 0x000000ff0600720c */ /* 0x004fc80003f05070 */
[----:B------:R-:W-:-:S13]  /*0ce0*/  ISETP.NE.AND.EX P0, PT, R7, RZ, PT, P0 ;  /* 0x000000ff0700720c */ /* 0x000fda0003f05300 */
[----:B------:R-:W-:Y:S05]  /*0cf0*/  @!P0 BRA `(.L_x_7) ;  /* 0x0000000000088947 */ /* 0x000fea0003800000 */
[----:B------:R0:W5:Y:S01]  /*0d00*/  LD.E R88, desc[UR36][R6.64] ;  /* 0x0000002406587980 */ /* 0x000162000c101900 */
[----:B------:R-:W-:Y:S05]  /*0d10*/  BRA `(.L_x_8) ;  /* 0x0000000000247947 */ /* 0x000fea0003800000 */
.L_x_7:
[----:B------:R-:W-:Y:S02]  /*0d20*/  ULDC.64 UR4, c[0x0][0x588] ;  /* 0x0001620000047ab9 */ /* 0x000fe40000000a00 */
[----:B------:R-:W-:-:S04]  /*0d30*/  ISETP.NE.U32.AND P0, PT, RZ, UR4, PT ;  /* 0x00000004ff007c0c */ /* 0x000fc8000bf05070 */
[----:B------:R-:W-:-:S13]  /*0d40*/  ISETP.NE.AND.EX P0, PT, RZ, UR5, PT, P0 ;  /* 0x00000005ff007c0c */ /* 0x000fda000bf05300 */
[----:B------:R-:W-:Y:S05]  /*0d50*/  @!P0 BRA `(.L_x_9) ;  /* 0x00000000000c8947 */ /* 0x000fea0003800000 */
[----:B------:R-:W0:Y:S02]  /*0d60*/  LDC.64 R88, c[0x0][0x588] ;  /* 0x00016200ff587b82 */ /* 0x000e240000000a00 */
[----:B0-----:R1:W5:Y:S01]  /*0d70*/  LDG.E R88, desc[UR36][R88.64] ;  /* 0x0000002458587981 */ /* 0x001362000c1e1900 */
[----:B------:R-:W-:Y:S05]  /*0d80*/  BRA `(.L_x_8) ;  /* 0x0000000000087947 */ /* 0x000fea0003800000 */
.L_x_9:
[----:B------:R-:W-:Y:S02]  /*0d90*/  ULDC UR4, c[0x0][0x580] ;  /* 0x0001600000047ab9 */ /* 0x000fe40000000800 */
[----:B------:R-:W-:-:S07]  /*0da0*/  IMAD.U32 R88, RZ, RZ, UR4 ;  /* 0x00000004ff587e24 */ /* 0x000fce000f8e00ff */
.L_x_8:
[----:B------:R-:W-:Y:S02]  /*0db0*/  ULDC.64 UR4, c[0x0][0x5a0] ;  /* 0x0001680000047ab9 */ /* 0x000fe40000000a00 */
[----:B------:R-:W-:-:S04]  /*0dc0*/  ISETP.NE.U32.AND P0, PT, RZ, UR4, PT ;  /* 0x00000004ff007c0c */ /* 0x000fc8000bf05070 */
[----:B------:R-:W-:-:S13]  /*0dd0*/  ISETP.NE.AND.EX P0, PT, RZ, UR5, PT, P0 ;  /* 0x00000005ff007c0c */ /* 0x000fda000bf05300 */
[----:B------:R-:W-:Y:S05]  /*0de0*/  @!P0 BRA `(.L_x_10) ;  /* 0x00000000001c8947 */ /* 0x000fea0003800000 */
[----:B0-----:R-:W0:Y:S02]  /*0df0*/  LDC.64 R6, c[0x0][0x5a0] ;  /* 0x00016800ff067b82 */ /* 0x001e240000000a00 */
[----:B0-----:R-:W2:Y:S02]  /*0e00*/  LDG.E.64 R6, desc[UR36][R6.64] ;  /* 0x0000002406067981 */ /* 0x001ea4000c1e1b00 */
[----:B--2---:R-:W-:-:S04]  /*0e10*/  ISETP.NE.U32.AND P0, PT, R6, RZ, PT ;  /* 0x000000ff0600720c */ /* 0x004fc80003f05070 */
[----:B------:R-:W-:-:S13]  /*0e20*/  ISETP.NE.AND.EX P0, PT, R7, RZ, PT, P0 ;  /* 0x000000ff0700720c */ /* 0x000fda0003f05300 */
[----:B------:R-:W-:Y:S05]  /*0e30*/  @!P0 BRA `(.L_x_10) ;  /* 0x0000000000088947 */ /* 0x000fea0003800000 */
[----:B-1----:R0:W5:Y:S01]  /*0e40*/  LD.E R89, desc[UR36][R6.64] ;  /* 0x0000002406597980 */ /* 0x002162000c101900 */
[----:B------:R-:W-:Y:S05]  /*0e50*/  BRA `(.L_x_11) ;  /* 0x0000000000247947 */ /* 0x000fea0003800000 */
.L_x_10:
[----:B------:R-:W-:Y:S02]  /*0e60*/  ULDC.64 UR4, c[0x0][0x590] ;  /* 0x0001640000047ab9 */ /* 0x000fe40000000a00 */
[----:B------:R-:W-:-:S04]  /*0e70*/  ISETP.NE.U32.AND P0, PT, RZ, UR4, PT ;  /* 0x00000004ff007c0c */ /* 0x000fc8000bf05070 */
[----:B------:R-:W-:-:S13]  /*0e80*/  ISETP.NE.AND.EX P0, PT, RZ, UR5, PT, P0 ;  /* 0x00000005ff007c0c */ /* 0x000fda000bf05300 */
[----:B------:R-:W-:Y:S05]  /*0e90*/  @!P0 BRA `(.L_x_12) ;  /* 0x00000000000c8947 */ /* 0x000fea0003800000 */
[----:B0-----:R-:W1:Y:S02]  /*0ea0*/  LDC.64 R6, c[0x0][0x590] ;  /* 0x00016400ff067b82 */ /* 0x001e640000000a00 */
[----:B-1----:R1:W5:Y:S01]  /*0eb0*/  LDG.E R89, desc[UR36][R6.64] ;  /* 0x0000002406597981 */ /* 0x002362000c1e1900 */
[----:B------:R-:W-:Y:S05]  /*0ec0*/  BRA `(.L_x_11) ;  /* 0x0000000000087947 */ /* 0x000fea0003800000 */
.L_x_12:
[----:B------:R-:W-:Y:S02]  /*0ed0*/  ULDC UR4, c[0x0][0x584] ;  /* 0x0001610000047ab9 */ /* 0x000fe40000000800 */
[----:B-1----:R-:W-:-:S07]  /*0ee0*/  IMAD.U32 R89, RZ, RZ, UR4 ;  /* 0x00000004ff597e24 */ /* 0x002fce000f8e00ff */
.L_x_11:
[----:B------:R-:W-:-:S13]  /*0ef0*/  LOP3.LUT P0, RZ, R0, 0xff, RZ, 0xc0, !PT ;  /* 0x000000ff00ff7812 */ /* 0x000fda000780c0ff */
[----:B------:R-:W-:Y:S05]  /*0f00*/  @!P0 EXIT ;  /* 0x000000000000894d */ /* 0x000fea0003800000 */
[----:B------:R-:W2:Y:S01]  /*0f10*/  LDC R91, c[0x0][0x658] ;  /* 0x00019600ff5b7b82 */ /* 0x000ea20000000800 */
[----:B------:R-:W-:Y:S01]  /*0f20*/  ULDC.64 UR6, c[0x0][0x288] ;  /* 0x0000a20000067ab9 */ /* 0x000fe20000000a00 */
[----:B------:R-:W-:Y:S01]  /*0f30*/  LOP3.LUT R14, R14, 0x1, RZ, 0xc0, !PT ;  /* 0x000000010e0e7812 */ /* 0x000fe200078ec0ff */
[----:B------:R-:W-:Y:S01]  /*0f40*/  UIADD3 UR4, UR7, 0x7f, URZ ;  /* 0x0000007f07047890 */ /* 0x000fe2000fffe03f */
[----:B------:R-:W-:Y:S01]  /*0f50*/  SHF.R.U32.HI R0, RZ, 0x2, R4 ;  /* 0x00000002ff007819 */ /* 0x000fe20000011604 */
[----:B------:R-:W-:Y:S01]  /*0f60*/  IMAD.U32 R3, RZ, RZ, UR6 ;  /* 0x00000006ff037e24 */ /* 0x000fe2000f8e00ff */
[----:B------:R-:W-:Y:S01]  /*0f70*/  SHF.R.U32.HI R5, RZ, 0x1, R5 ;  /* 0x00000001ff057819 */ /* 0x000fe20000011605 */
[----:B------:R-:W-:Y:S01]  /*0f80*/  USHF.R.S32.HI UR5, URZ, 0x1f, UR4 ;  /* 0x0000001f3f057899 */ /* 0x000fe20008011404 */
[----:B------:R-:W3:Y:S01]  /*0f90*/  LDC.64 R94, c[0x0][0x5c8] ;  /* 0x00017200ff5e7b82 */ /* 0x000ee20000000a00 */
[----:B------:R-:W-:Y:S01]  /*0fa0*/  LOP3.LUT R90, R4, 0x3, RZ, 0xc0, !PT ;  /* 0x00000003045a7812 */ /* 0x000fe200078ec0ff */
[----:B01----:R-:W-:Y:S01]  /*0fb0*/  IMAD.SHL.U32 R7, R14, 0x40, RZ ;  /* 0x000000400e077824 */ /* 0x003fe200078e00ff */
[----:B------:R-:W-:Y:S01]  /*0fc0*/  LOP3.LUT R0, R0, 0x7, RZ, 0xc0, !PT ;  /* 0x0000000700007812 */ /* 0x000fe200078ec0ff */
[----:B------:R-:W-:Y:S01]  /*0fd0*/  ULEA.HI UR5, UR5, UR4, URZ, 0x7 ;  /* 0x0000000405057291 */ /* 0x000fe2000f8f383f */
[----:B------:R-:W-:Y:S01]  /*0fe0*/  LOP3.LUT R5, R5, 0x30, RZ, 0xc0, !PT ;  /* 0x0000003005057812 */ /* 0x000fe200078ec0ff */
[----:B------:R-:W-:Y:S01]  /*0ff0*/  IMAD R90, R90, -0x2, R3 ;  /* 0xfffffffe5a5a7824 */ /* 0x000fe200078e0203 */
[--C-:B------:R-:W-:Y:S01]  /*1000*/  LOP3.LUT R22, R7, 0x40, R0.reuse, 0xe2, !PT ;  /* 0x0000004007167812 */ /* 0x100fe200078ee200 */
[----:B------:R-:W0:Y:S01]  /*1010*/  LDC R98, c[0x0][0x600] ;  /* 0x00018000ff627b82 */ /* 0x000e220000000800 */
[----:B------:R-:W-:Y:S01]  /*1020*/  IADD3 R3, RZ, -R5, -R0 ;  /* 0x80000005ff037210 */ /* 0x000fe20007ffe800 */
[----:B------:R-:W-:Y:S01]  /*1030*/  IMAD.MOV.U32 R0, RZ, RZ, -0x1 ;  /* 0xffffffffff007424 */ /* 0x000fe200078e00ff */
[----:B------:R-:W-:Y:S01]  /*1040*/  USHF.R.S32.HI UR43, URZ, 0x7, UR5 ;  /* 0x000000073f2b7899 */ /* 0x000fe20008011405 */
[----:B------:R-:W-:Y:S01]  /*1050*/  IMAD.MOV.U32 R6, RZ, RZ, 0x1 ;  /* 0x00000001ff067424 */ /* 0x000fe200078e00ff */
[----:B------:R-:W-:Y:S01]  /*1060*/  LOP3.LUT R97, R4, 0x80, RZ, 0xc0, !PT ;  /* 0x0000008004617812 */ /* 0x000fe200078ec0ff */
[----:B------:R-:W-:Y:S01]  /*1070*/  IMAD R3, R14, -0x40, R3 ;  /* 0xffffffc00e037824 */ /* 0x000fe200078e0203 */
[----:B------:R-:W-:Y:S01]  /*1080*/  UISETP.LT.AND UP0, UPT, UR43, 0x1, UPT ;  /* 0x000000012b00788c */ /* 0x000fe2000bf01270 */
[----:B--2---:R-:W-:Y:S01]  /*1090*/  SHF.L.U32 R0, R0, R91, RZ ;  /* 0x0000005b00007219 */ /* 0x004fe200000006ff */
[----:B------:R-:W-:Y:S01]  /*10a0*/  ULDC UR4, c[0x0][0x284] ;  /* 0x0000a10000047ab9 */ /* 0x000fe20000000800 */
[----:B------:R-:W-:Y:S01]  /*10b0*/  LOP3.LUT R22, R22, R5, RZ, 0xfc, !PT ;  /* 0x0000000516167212 */ /* 0x000fe200078efcff */
[----:B------:R-:W-:Y:S01]  /*10c0*/  USEL UR44, UR43, 0x1, UP0 ;  /* 0x000000012b2c7887 */ /* 0x000fe20008000000 */
[----:B------:R-:W-:Y:S01]  /*10d0*/  SHF.L.U32 R91, R6, R91, RZ ;  /* 0x0000005b065b7219 */ /* 0x000fe200000006ff */
[----:B------:R-:W-:Y:S01]  /*10e0*/  IMAD.SHL.U32 R96, R4, 0x2, RZ ;  /* 0x0000000204607824 */ /* 0x000fe200078e00ff */
[----:B------:R-:W-:Y:S01]  /*10f0*/  LOP3.LUT R116, R18, 0x1, RZ, 0xfc, !PT ;  /* 0x0000000112747812 */ /* 0x000fe200078efcff */
[----:B------:R-:W-:Y:S01]  /*1100*/  VIADD R100, R3, UR4 ;  /* 0x0000000403647c36 */ /* 0x000fe20008000000 */
[C-C-:B---3--:R-:W-:Y:S01]  /*1110*/  SHF.L.U64.HI R92, R94.reuse, 0x7, R95.reuse ;  /* 0x000000075e5c7819 */ /* 0x148fe2000001025f */
[----:B------:R-:W-:Y:S01]  /*1120*/  IMAD.MOV.U32 R23, RZ, RZ, RZ ;  /* 0x000000ffff177224 */ /* 0x000fe200078e00ff */
[C---:B------:R-:W-:Y:S01]  /*1130*/  SHF.L.U64.HI R93, R94.reuse, 0x3, R95 ;  /* 0x000000035e5d7819 */ /* 0x040fe2000001025f */
[C---:B------:R-:W-:Y:S01]  /*1140*/  IMAD.SHL.U32 R95, R94.reuse, 0x80, RZ ;  /* 0x000000805e5f7824 */ /* 0x040fe200078e00ff */
[----:B------:R-:W-:Y:S01]  /*1150*/  SHF.R.U32.HI R97, RZ, 0x7, R97 ;  /* 0x00000007ff617819 */ /* 0x000fe20000011661 */
[----:B------:R-:W-:Y:S01]  /*1160*/  IMAD.SHL.U32 R94, R94, 0x8, RZ ;  /* 0x000000085e5e7824 */ /* 0x000fe200078e00ff */
[----:B------:R-:W-:Y:S01]  /*1170*/  LOP3.LUT R99, RZ, R0, RZ, 0x33, !PT ;  /* 0x00000000ff637212 */ /* 0x000fe200078e33ff */
[----:B------:R-:W-:Y:S01]  /*1180*/  UIADD3 UR44, UR43, -UR44, URZ ;  /* 0x8000002c2b2c7290 */ /* 0x000fe2000fffe03f */
[----:B0-----:R-:W-:Y:S01]  /*1190*/  VIADD R98, R98, 0xffffffff ;  /* 0xffffffff62627836 */ /* 0x001fe20000000000 */
[----:B------:R-:W-:Y:S01]  /*11a0*/  UMOV UR40, URZ ;  /* 0x0000003f00287c82 */ /* 0x000fe20008000000 */
[----:B------:R-:W-:-:S09]  /*11b0*/  UMOV UR42, URZ ;  /* 0x0000003f002a7c82 */ /* 0x000fd20008000000 */
.L_x_156:
[----:B0-----:R-:W0:Y:S01]  /*11c0*/  SHFL.IDX PT, R0, R97, RZ, 0x1f ;  /* 0x00001fff61007589 */ /* 0x001e2200000e0000 */
[----:B-1----:R-:W1:Y:S01]  /*11d0*/  S2UR UR7, SR_CgaCtaId ;  /* 0x00000000000779c3 */ /* 0x002e620000008800 */
[----:B------:R-:W-:Y:S01]  /*11e0*/  UMOV UR6, 0x400 ;  /* 0x0000040000067882 */ /* 0x000fe20000000000 */
[----:B0-----:R-:W-:Y:S01]  /*11f0*/  R2UR UR4, R0 ;  /* 0x00000000000472ca */ /* 0x001fe200000e0000 */
[----:B-1----:R-:W-:-:S12]  /*1200*/  ULEA UR46, UR7, UR6, 0x18 ;  /* 0x00000006072e7291 */ /* 0x002fd8000f8ec03f */
[----:B------:R-:W-:-:S04]  /*1210*/  ULEA.HI UR5, UR4, UR4, URZ, 0x1 ;  /* 0x0000000404057291 */ /* 0x000fc8000f8f083f */
[----:B------:R-:W-:-:S04]  /*1220*/  ULOP3.LUT UR5, UR5, 0x7fffe, URZ, 0xc0, !UPT ;  /* 0x0007fffe05057892 */ /* 0x000fc8000f8ec03f */
[----:B------:R-:W-:-:S03]  /*1230*/  UIADD3 UR5, UR4, -UR5, URZ ;  /* 0x8000000504057290 */ /* 0x000fc6000fffe03f */
[----:B------:R-:W-:Y:S01]  /*1240*/  ULDC UR4, c[0x0][0x28c] ;  /* 0x0000a30000047ab9 */ /* 0x000fe20000000800 */
[----:B------:R-:W-:Y:S01]  /*1250*/  ULEA UR5, UR5, UR46, 0xd ;  /* 0x0000002e05057291 */ /* 0x000fe2000f8e683f */
[----:B------:R-:W-:-:S03]  /*1260*/  ISETP.LT.AND P0, PT, RZ, UR4, PT ;  /* 0x00000004ff007c0c */ /* 0x000fc6000bf01270 */
[----:B------:R-:W-:-:S04]  /*1270*/  UIADD3 UR5, UR5, 0x100, URZ ;  /* 0x0000010005057890 */ /* 0x000fc8000fffe03f */
[----:B------:R-:W-:-:S04]  /*1280*/  USHF.R.U32.HI UR5, URZ, 0x4, UR5 ;  /* 0x000000043f057899 */ /* 0x000fc80008011605 */
[----:B------:R-:W-:-:S04]  /*1290*/  ULOP3.LUT UR5, UR5, 0x3fff, URZ, 0xc0, !UPT ;  /* 0x00003fff05057892 */ /* 0x000fc8000f8ec03f */
[----:B------:R-:W-:Y:S01]  /*12a0*/  ULOP3.LUT UR45, UR5, 0x10000, URZ, 0xfc, !UPT ;  /* 0x00010000052d7892 */ /* 0x000fe2000f8efc3f */
[----:B--2345:R-:W-:Y:S11]  /*12b0*/  @P0 BRA `(.L_x_13) ;  /* 0x0000000000400947 */ /* 0x03cff60003800000 */
[----:B------:R-:W-:Y:S01]  /*12c0*/  MOV R0, 0x0 ;  /* 0x0000000000007802 */ /* 0x000fe20000000f00 */
[----:B------:R-:W-:Y:S01]  /*12d0*/  ULDC.64 UR4, c[0x4][0x68] ;  /* 0x01001a0000047ab9 */ /* 0x000fe20000000a00 */
[----:B------:R-:W-:Y:S01]  /*12e0*/  ULDC.64 UR6, c[0x4][0x8] ;  /* 0x0100020000067ab9 */ /* 0x000fe20000000a00 */
[----:B------:R-:W-:Y:S01]  /*12f0*/  IMAD.U32 R4, RZ, RZ, UR4 ;  /* 0x00000004ff047e24 */ /* 0x000fe2000f8e00ff */
[----:B------:R0:W1:Y:S01]  /*1300*/  LDC.64 R14, c[0x4][R0] ;  /* 0x01000000000e7b82 */ /* 0x0000620000000a00 */
[----:B------:R-:W-:Y:S01]  /*1310*/  IMAD.U32 R5, RZ, RZ, UR5 ;  /* 0x00000005ff057e24 */ /* 0x000fe2000f8e00ff */
[----:B------:R-:W-:Y:S01]  /*1320*/  ULDC.64 UR4, c[0x4][0x70] ;  /* 0x01001c0000047ab9 */ /* 0x000fe20000000a00 */
[----:B------:R-:W-:Y:S02]  /*1330*/  IMAD.U32 R10, RZ, RZ, UR6 ;  /* 0x00000006ff0a7e24 */ /* 0x000fe4000f8e00ff */
[----:B------:R-:W-:Y:S02]  /*1340*/  IMAD.U32 R6, RZ, RZ, UR4 ;  /* 0x00000004ff067e24 */ /* 0x000fe4000f8e00ff */
[----:B------:R-:W-:-:S02]  /*1350*/  IMAD.U32 R7, RZ, RZ, UR5 ;  /* 0x00000005ff077e24 */ /* 0x000fc4000f8e00ff */
[----:B------:R-:W-:Y:S02]  /*1360*/  IMAD.U32 R11, RZ, RZ, UR7 ;  /* 0x00000007ff0b7e24 */ /* 0x000fe4000f8e00ff */
[----:B------:R-:W-:Y:S02]  /*1370*/  IMAD.MOV.U32 R8, RZ, RZ, 0x1e1 ;  /* 0x000001e1ff087424 */ /* 0x000fe400078e00ff */
[----:B------:R-:W-:Y:S02]  /*1380*/  IMAD.MOV.U32 R12, RZ, RZ, 0x1 ;  /* 0x00000001ff0c7424 */ /* 0x000fe400078e00ff */
[----:B0-----:R-:W-:-:S07]  /*1390*/  IMAD.MOV.U32 R13, RZ, RZ, RZ ;  /* 0x000000ffff0d7224 */ /* 0x001fce00078e00ff */
[----:B------:R-:W-:-:S07]  /*13a0*/  LEPC R20, `(.L_x_13) ;  /* 0x000000001014794e */ /* 0x000fce0000000000 */
[----:B-1---5:R-:W-:Y:S05]  /*13b0*/  CALL.ABS.NOINC R14 ;  /* 0x000000000e007343 */ /* 0x022fea0003c00000 */
.L_x_13:
[----:B------:R-:W-:-:S13]  /*13c0*/  ISETP.NE.AND P0, PT, R116, 0x3, PT ;  /* 0x000000037400780c */ /* 0x000fda0003f05270 */
[----:B------:R-:W-:Y:S05]  /*13d0*/  @!P0 BRA `(.L_x_14) ;  /* 0x0000000000048947 */ /* 0x000fea0003800000 */
[----:B------:R-:W-:Y:S01]  /*13e0*/  BPT.TRAP 0x1 ;  /* 0x000000040000795c */ /* 0x000fe20000300000 */
.L_x_14:
[----:B------:R-:W-:Y:S02]  /*13f0*/  IMAD.U32 R3, RZ, RZ, UR42 ;  /* 0x0000002aff037e24 */ /* 0x000fe4000f8e00ff */
[----:B------:R-:W-:-:S03]  /*1400*/  IMAD.U32 R0, RZ, RZ, UR40 ;  /* 0x00000028ff007e24 */ /* 0x000fc6000f8e00ff */
[----:B------:R-:W-:Y:S02]  /*1410*/  LEA R3, R3, UR46, 0x3 ;  /* 0x0000002e03037c11 */ /* 0x000fe4000f8e18ff */
[----:B------:R-:W-:-:S04]  /*1420*/  SHF.L.U32 R0, R0, 0x1f, RZ ;  /* 0x0000001f00007819 */ /* 0x000fc800000006ff */
[----:B------:R0:W1:Y:S01]  /*1430*/  SYNCS.PHASECHK.TRANS64.TRYWAIT P1, [R3+URZ], R0 ;  /* 0x00000000030075a7 */ /* 0x000062000802017f */
[----:B------:R-:W-:Y:S05]  /*1440*/  @!P0 BRA `(.L_x_15) ;  /* 0x0000000000048947 */ /* 0x000fea0003800000 */
[----:B------:R-:W-:Y:S01]  /*1450*/  BPT.TRAP 0x1 ;  /* 0x000000040000795c */ /* 0x000fe20000300000 */
.L_x_15:
[----:B------:R-:W-:-:S05]  /*1460*/  IMAD.U32 R4, RZ, RZ, UR44 ;  /* 0x0000002cff047e24 */ /* 0x000fca000f8e00ff */
[----:B------:R-:W-:Y:S01]  /*1470*/  ISETP.GE.AND P2, PT, R4, 0x1, PT ;  /* 0x000000010400780c */ /* 0x000fe20003f46270 */
[----:B-1----:R-:W-:-:S12]  /*1480*/  @P1 BRA `(.L_x_16) ;  /* 0x0000000000081947 */ /* 0x002fd80003800000 */
[----:B------:R-:W1:Y:S02]  /*1490*/  SYNCS.PHASECHK.TRANS64.TRYWAIT P1, [R3+URZ], R0 ;  /* 0x00000000030075a7 */ /* 0x000e64000802017f */
[----:B-1----:R-:W-:Y:S05]  /*14a0*/  @!P1 BRA `(.L_x_17) ;  /* 0x0000007800b89947 */ /* 0x002fea0003800000 */
.L_x_16:
[----:B------:R-:W-:Y:S05]  /*14b0*/  WARPSYNC.ALL ;  /* 0x0000000000007948 */ /* 0x000fea0003800000 */
[----:B------:R-:W-:Y:S01]  /*14c0*/  UIADD3 UR4, UR46, 0x20100, URZ ;  /* 0x000201002e047890 */ /* 0x000fe2000fffe03f */
[----:B------:R-:W-:Y:S01]  /*14d0*/  WARPGROUP.ARRIVE ;  /* 0x00000000000079c5 */ /* 0x000fe20000000000 */
[----:B------:R-:W-:Y:S02]  /*14e0*/  ULEA UR6, UR42, UR45, 0xc ;  /* 0x0000002d2a067291 */ /* 0x000fe4000f8e603f */
[----:B------:R-:W-:Y:S01]  /*14f0*/  USHF.R.U32.HI UR4, URZ, 0x4, UR4 ;  /* 0x000000043f047899 */ /* 0x000fe20008011604 */
[----:B------:R-:W-:Y:S01]  /*1500*/  UMOV UR13, 0x40000040 ;  /* 0x40000040000d7882 */ /* 0x000fe20000000000 */
[----:B------:R-:W-:-:S02]  /*1510*/  UMOV UR15, 0x40000040 ;  /* 0x40000040000f7882 */ /* 0x000fc40000000000 */
[----:B------:R-:W-:Y:S01]  /*1520*/  ULOP3.LUT UR4, UR4, 0x3fff, URZ, 0xc0, !UPT ;  /* 0x00003fff04047892 */ /* 0x000fe2000f8ec03f */
[----:B------:R-:W-:Y:S01]  /*1530*/  UMOV UR12, UR6 ;  /* 0x00000006000c7c82 */ /* 0x000fe20008000000 */
[----:B------:R-:W-:Y:S02]  /*1540*/  UIADD3 UR5, UR6, 0x400, URZ ;  /* 0x0000040006057890 */ /* 0x000fe4000fffe03f */
[----:B------:R-:W-:Y:S02]  /*1550*/  ULOP3.LUT UR8, UR4, 0x10000, URZ, 0xfc, !UPT ;  /* 0x0001000004087892 */ /* 0x000fe4000f8efc3f */
[----:B------:R-:W-:Y:S02]  /*1560*/  UIADD3 UR7, UR6, 0x806, URZ ;  /* 0x0000080606077890 */ /* 0x000fe4000fffe03f */
[----:B------:R-:W-:Y:S02]  /*1570*/  ULEA UR4, UR42, UR8, 0xa ;  /* 0x000000082a047291 */ /* 0x000fe4000f8e503f */
[----:B------:R-:W-:-:S02]  /*1580*/  UIADD3 UR10, UR6, 0xc06, URZ ;  /* 0x00000c06060a7890 */ /* 0x000fc4000fffe03f */
[----:B------:R-:W-:-:S03]  /*1590*/  UIADD3 UR9, UR4, 0x206, URZ ;  /* 0x0000020604097890 */ /* 0x000fc6000fffe03f */
[----:B------:R-:W-:Y:S02]  /*15a0*/  UMOV UR14, UR4 ;  /* 0x00000004000e7c82 */ /* 0x000fe40008000000 */
[----:B------:R-:W-:Y:S01]  /*15b0*/  HGMMA.64x64x16.F32 R56, gdesc[UR12], RZ, !UPT, gsb0 ;  /* 0x00e000000c3879f0 */ /* 0x000fe2000c0008ff */
[----:B------:R-:W-:Y:S01]  /*15c0*/  UMOV UR12, UR5 ;  /* 0x00000005000c7c82 */ /* 0x000fe20008000000 */
[----:B------:R-:W-:Y:S01]  /*15d0*/  UMOV UR13, 0x40000040 ;  /* 0x40000040000d7882 */ /* 0x000fe20000000000 */
[----:B------:R-:W-:Y:S01]  /*15e0*/  UIADD3 UR5, UR6, 0x402, URZ ;  /* 0x0000040206057890 */ /* 0x000fe2000fffe03f */
[----:B------:R-:W-:Y:S02]  /*15f0*/  WARPGROUP.DEPBAR.LE gsb0, 0x0 ;  /* 0x00008000000079c5 */ /* 0x000fe40000010000 */
[----:B------:R-:W-:-:S06]  /*1600*/  WARPGROUP.ARRIVE ;  /* 0x00000000000079c5 */ /* 0x000fcc0000000000 */
[----:B------:R-:W-:Y:S01]  /*1610*/  HGMMA.64x64x16.F32 R24, gdesc[UR12], RZ, !UPT, gsb0 ;  /* 0x00e000000c1879f0 */ /* 0x000fe2000c0008ff */
[----:B------:R-:W-:Y:S02]  /*1620*/  UIADD3 UR12, UR6, 0x2, URZ ;  /* 0x00000002060c7890 */ /* 0x000fe4000fffe03f */
[----:B------:R-:W-:Y:S01]  /*1630*/  UIADD3 UR14, UR4, 0x2, URZ ;  /* 0x00000002040e7890 */ /* 0x000fe2000fffe03f */
[----:B------:R-:W-:Y:S01]  /*1640*/  UMOV UR13, 0x40000040 ;  /* 0x40000040000d7882 */ /* 0x000fe20000000000 */
[----:B------:R-:W-:Y:S01]  /*1650*/  UMOV UR15, 0x40000040 ;  /* 0x40000040000f7882 */ /* 0x000fe20000000000 */
[----:B------:R-:W-:Y:S02]  /*1660*/  WARPGROUP.DEPBAR.LE gsb0, 0x0 ;  /* 0x00008000000079c5 */ /* 0x000fe40000010000 */
[----:B------:R-:W-:-:S06]  /*1670*/  WARPGROUP.ARRIVE ;  /* 0x00000000000079c5 */ /* 0x000fcc0000000000 */
[----:B------:R-:W-:Y:S01]  /*1680*/  HGMMA.64x64x16.F32 R56, gdesc[UR12], R56, gsb0 ;  /* 0x00e000000c3879f0 */ /* 0x000fe20008000838 */
[----:B------:R-:W-:Y:S01]  /*1690*/  UMOV UR12, UR5 ;  /* 0x00000005000c7c82 */ /* 0x000fe20008000000 */
[----:B------:R-:W-:Y:S01]  /*16a0*/  UMOV UR13, 0x40000040 ;  /* 0x40000040000d7882 */ /* 0x000fe20000000000 */
[----:B------:R-:W-:Y:S01]  /*16b0*/  UIADD3 UR5, UR6, 0x404, URZ ;  /* 0x0000040406057890 */ /* 0x000fe2000fffe03f */
[----:B------:R-:W-:Y:S02]  /*16c0*/  WARPGROUP.DEPBAR.LE gsb0, 0x0 ;  /* 0x00008000000079c5 */ /* 0x000fe40000010000 */
[----:B------:R-:W-:-:S06]  /*16d0*/  WARPGROUP.ARRIVE ;  /* 0x00000000000079c5 */ /* 0x000fcc0000000000 */
[----:B------:R-:W-:Y:S01]  /*16e0*/  HGMMA.64x64x16.F32 R24, gdesc[UR12], R24, gsb0 ;  /* 0x00e000000c1879f0 */ /* 0x000fe20008000818 */
        /* <DEDUP_REMOVED lines=56> */
[----:B------:R-:W-:Y:S01]  /*1a70*/  UMOV UR4, UR7 ;  /* 0x0000000700047c82 */ /* 0x000fe20008000000 */
[----:B------:R-:W-:Y:S01]  /*1a80*/  UMOV UR6, UR9 ;  /* 0x0000000900067c82 */ /* 0x000fe20008000000 */
[----:B------:R-:W-:Y:S01]  /*1a90*/  UMOV UR7, 0x40000040 ;  /* 0x4000004000077882 */ /* 0x000fe20000000000 */
[----:B------:R-:W-:Y:S02]  /*1aa0*/  WARPGROUP.DEPBAR.LE gsb0, 0x0 ;  /* 0x00008000000079c5 */ /* 0x000fe40000010000 */
[----:B------:R-:W-:-:S06]  /*1ab0*/  WARPGROUP.ARRIVE ;  /* 0x00000000000079c5 */ /* 0x000fcc0000000000 */
[----:B------:R-:W-:Y:S01]  /*1ac0*/  HGMMA.64x64x16.F32 R56, gdesc[UR12], R56, gsb0 ;  /* 0x00e000000c3879f0 */ /* 0x000fe20008000838 */
[----:B------:R-:W-:Y:S01]  /*1ad0*/  UMOV UR12, UR5 ;  /* 0x00000005000c7c82 */ /* 0x000fe20008000000 */
[----:B------:R-:W-:Y:S01]  /*1ae0*/  UMOV UR13, 0x40000040 ;  /* 0x40000040000d7882 */ /* 0x000fe20000000000 */
[----:B------:R-:W-:Y:S01]  /*1af0*/  UMOV UR5, 0x40000040 ;  /* 0x4000004000057882 */ /* 0x000fe20000000000 */
[----:B------:R-:W-:Y:S02]  /*1b00*/  WARPGROUP.DEPBAR.LE gsb0, 0x0 ;  /* 0x00008000000079c5 */ /* 0x000fe40000010000 */
[----:B------:R-:W-:-:S06]  /*1b10*/  WARPGROUP.ARRIVE ;  /* 0x00000000000079c5 */ /* 0x000fcc0000000000 */
[----:B------:R-:W-:Y:S03]  /*1b20*/  HGMMA.64x64x16.F32 R24, gdesc[UR12], R24, gsb0 ;  /* 0x00e000000c1879f0 */ /* 0x000fe60008000818 */
[----:B------:R-:W-:Y:S02]  /*1b30*/  WARPGROUP.DEPBAR.LE gsb0, 0x0 ;  /* 0x00008000000079c5 */ /* 0x000fe40000010000 */
[----:B------:R-:W-:-:S06]  /*1b40*/  WARPGROUP.ARRIVE ;  /* 0x00000000000079c5 */ /* 0x000fcc0000000000 */
[----:B------:R-:W-:Y:S01]  /*1b50*/  HGMMA.64x64x16.F32 R56, gdesc[UR4], R56, gsb0 ;  /* 0x00e00000043879f0 */ /* 0x000fe20008000838 */
[----:B------:R-:W-:Y:S01]  /*1b60*/  UMOV UR4, UR10 ;  /* 0x0000000a00047c82 */ /* 0x000fe20008000000 */
[----:B------:R-:W-:Y:S01]  /*1b70*/  UMOV UR5, 0x40000040 ;  /* 0x4000004000057882 */ /* 0x000fe20000000000 */
[----:B------:R-:W-:Y:S02]  /*1b80*/  WARPGROUP.DEPBAR.LE gsb0, 0x0 ;  /* 0x00008000000079c5 */ /* 0x000fe40000010000 */
[----:B------:R-:W-:-:S06]  /*1b90*/  WARPGROUP.ARRIVE ;  /* 0x00000000000079c5 */ /* 0x000fcc0000000000 */
[----:B------:R-:W-:Y:S03]  /*1ba0*/  HGMMA.64x64x16.F32 R24, gdesc[UR4], R24, gsb0 ;  /* 0x00e00000041879f0 */ /* 0x000fe60008000818 */
[----:B------:R-:W-:Y:S02]  /*1bb0*/  WARPGROUP.DEPBAR.LE gsb0, 0x0 ;  /* 0x00008000000079c5 */ /* 0x000fe40000010000 */
[----:B------:R-:W-:Y:S05]  /*1bc0*/  @!P2 BRA `(.L_x_18) ;  /* 0x00000008004ca947 */ /* 0x000fea0003800000 */
[----:B------:R-:W-:Y:S01]  /*1bd0*/  UIADD3 UR13, UR42, 0x1, URZ ;  /* 0x000000012a0d7890 */ /* 0x000fe2000fffe03f */
[----:B01----:R-:W-:Y:S01]  /*1be0*/  IMAD.U32 R0, RZ, RZ, UR44 ;  /* 0x0000002cff007e24 */ /* 0x003fe2000f8e00ff */
[----:B------:R-:W-:Y:S02]  /*1bf0*/  UMOV UR9, UR42 ;  /* 0x0000002a00097c82 */ /* 0x000fe40008000000 */
[----:B------:R-:W-:-:S04]  /*1c00*/  UISETP.NE.AND UP0, UPT, UR13, 0x2, UPT ;  /* 0x000000020d00788c */ /* 0x000fc8000bf05270 */
[----:B------:R-:W-:Y:S02]  /*1c10*/  USEL UR4, URZ, 0x1, UP0 ;  /* 0x000000013f047887 */ /* 0x000fe40008000000 */
[----:B------:R-:W-:Y:S02]  /*1c20*/  USEL UR13, UR13, URZ, UP0 ;  /* 0x0000003f0d0d7287 */ /* 0x000fe40008000000 */
[----:B------:R-:W-:-:S06]  /*1c30*/  ULOP3.LUT UR4, UR40, UR4, URZ, 0x3c, !UPT ;  /* 0x0000000428047292 */ /* 0x000fcc000f8e3c3f */
[----:B------:R-:W-:-:S07]  /*1c40*/  IMAD.U32 R5, RZ, RZ, UR4 ;  /* 0x00000004ff057e24 */ /* 0x000fce000f8e00ff */
.L_x_25:
[----:B01----:R-:W-:Y:S05]  /*1c50*/  @!P0 BRA `(.L_x_19) ;  /* 0x0000000000048947 */ /* 0x003fea0003800000 */
[----:B------:R-:W-:Y:S01]  /*1c60*/  BPT.TRAP 0x1 ;  /* 0x000000040000795c */ /* 0x000fe20000300000 */
.L_x_19:
[----:B------:R-:W0:Y:S01]  /*1c70*/  S2UR UR4, SR_CgaCtaId ;  /* 0x00000000000479c3 */ /* 0x000e220000008800 */
[----:B------:R-:W-:Y:S01]  /*1c80*/  UMOV UR10, 0x400 ;  /* 0x00000400000a7882 */ /* 0x000fe20000000000 */
[----:B------:R-:W-:Y:S01]  /*1c90*/  SHF.L.U32 R3, R5, 0x1f, RZ ;  /* 0x0000001f05037819 */ /* 0x000fe200000006ff */
[----:B0-----:R-:W-:-:S04]  /*1ca0*/  ULEA UR10, UR4, UR10, 0x18 ;  /* 0x0000000a040a7291 */ /* 0x001fc8000f8ec03f */
[----:B------:R-:W-:-:S09]  /*1cb0*/  ULEA UR4, UR13, UR10, 0x3 ;  /* 0x0000000a0d047291 */ /* 0x000fd2000f8e183f */
[----:B------:R0:W1:Y:S01]  /*1cc0*/  SYNCS.PHASECHK.TRANS64.TRYWAIT P1, [UR4], R3 ;  /* 0x00000003ff0075a7 */ /* 0x0000620008020144 */
[----:B------:R-:W-:Y:S05]  /*1cd0*/  @!P0 BRA `(.L_x_20) ;  /* 0x0000000000048947 */ /* 0x000fea0003800000 */
[----:B------:R-:W-:Y:S01]  /*1ce0*/  BPT.TRAP 0x1 ;  /* 0x000000040000795c */ /* 0x000fe20000300000 */
.L_x_20:
[----:B-1----:R-:W-:Y:S05]  /*1cf0*/  @P1 BRA `(.L_x_21) ;  /* 0x0000000000081947 */ /* 0x002fea0003800000 */
[----:B------:R-:W1:Y:S02]  /*1d00*/  SYNCS.PHASECHK.TRANS64.TRYWAIT P1, [UR4], R3 ;  /* 0x00000003ff0075a7 */ /* 0x000e640008020144 */
[----:B-1----:R-:W-:Y:S05]  /*1d10*/  @!P1 BRA `(.L_x_22) ;  /* 0x0000007000b09947 */ /* 0x002fea0003800000 */
.L_x_21:
[----:B------:R-:W-:Y:S01]  /*1d20*/  ULEA UR12, UR13, UR8, 0xa ;  /* 0x000000080d0c7291 */ /* 0x000fe2000f8e503f */
[----:B------:R-:W-:Y:S01]  /*1d30*/  WARPGROUP.ARRIVE ;  /* 0x00000000000079c5 */ /* 0x000fe20000000000 */
[----:B------:R-:W-:Y:S01]  /*1d40*/  ULEA UR11, UR13, UR45, 0xc ;  /* 0x0000002d0d0b7291 */ /* 0x000fe2000f8e603f */
[----:B------:R-:W-:Y:S01]  /*1d50*/  UMOV UR7, 0x40000040 ;  /* 0x4000004000077882 */ /* 0x000fe20000000000 */
[----:B------:R-:W-:Y:S02]  /*1d60*/  UMOV UR5, 0x40000040 ;  /* 0x4000004000057882 */ /* 0x000fe40000000000 */
[----:B------:R-:W-:Y:S01]  /*1d70*/  UIADD3 UR14, UR11, 0x400, URZ ;  /* 0x000004000b0e7890 */ /* 0x000fe2000fffe03f */
[----:B------:R-:W-:Y:S02]  /*1d80*/  UMOV UR6, UR12 ;  /* 0x0000000c00067c82 */ /* 0x000fe40008000000 */
[----:B------:R-:W-:Y:S02]  /*1d90*/  UMOV UR4, UR11 ;  /* 0x0000000b00047c82 */ /* 0x000fe40008000000 */
[----:B------:R-:W-:Y:S01]  /*1da0*/  HGMMA.64x64x16.F32 R56, gdesc[UR4], R56, gsb0 ;  /* 0x00e00000043879f0 */ /* 0x000fe20008000838 */
[----:B------:R-:W-:Y:S01]  /*1db0*/  UMOV UR5, 0x40000040 ;  /* 0x4000004000057882 */ /* 0x000fe20000000000 */
[----:B------:R-:W-:Y:S01]  /*1dc0*/  UMOV UR4, UR14 ;  /* 0x0000000e00047c82 */ /* 0x000fe20008000000 */
[----:B------:R-:W-:Y:S01]  /*1dd0*/  UIADD3 UR14, UR11, 0x402, URZ ;  /* 0x000004020b0e7890 */ /* 0x000fe2000fffe03f */
[----:B------:R-:W-:-:S02]  /*1de0*/  WARPGROUP.DEPBAR.LE gsb0, 0x0 ;  /* 0x00008000000079c5 */ /* 0x000fc40000010000 */
        /* <DEDUP_REMOVED lines=76> */
[----:B------:R-:W-:Y:S02]  /*22b0*/  WARPGROUP.DEPBAR.LE gsb0, 0x0 ;  /* 0x00008000000079c5 */ /* 0x000fe40000010000 */
[----:B------:R-:W-:-:S06]  /*22c0*/  WARPGROUP.ARRIVE ;  /* 0x00000000000079c5 */ /* 0x000fcc0000000000 */
[----:B------:R-:W-:Y:S01]  /*22d0*/  HGMMA.64x64x16.F32 R24, gdesc[UR4], R24, gsb0 ;  /* 0x00e00000041879f0 */ /* 0x000fe20008000818 */
[----:B------:R-:W-:Y:S02]  /*22e0*/  UIADD3 UR6, UR12, 0x206, URZ ;  /* 0x000002060c067890 */ /* 0x000fe4000fffe03f */
[----:B------:R-:W-:Y:S01]  /*22f0*/  UIADD3 UR4, UR11, 0x806, URZ ;  /* 0x000008060b047890 */ /* 0x000fe2000fffe03f */
[----:B------:R-:W-:Y:S01]  /*2300*/  UMOV UR7, 0x40000040 ;  /* 0x4000004000077882 */ /* 0x000fe20000000000 */
[----:B------:R-:W-:Y:S01]  /*2310*/  UMOV UR5, 0x40000040 ;  /* 0x4000004000057882 */ /* 0x000fe20000000000 */
[----:B------:R-:W-:Y:S01]  /*2320*/  UIADD3 UR11, UR11, 0xc06, URZ ;  /* 0x00000c060b0b7890 */ /* 0x000fe2000fffe03f */
        /* <DEDUP_REMOVED lines=10> */
[----:B------:R-:W-:Y:S01]  /*23d0*/  BPT.TRAP 0x1 ;  /* 0x000000040000795c */ /* 0x000fe20000300000 */
.L_x_23:
[----:B------:R-:W-:Y:S01]  /*23e0*/  ULEA UR10, UR9, UR10, 0x3 ;  /* 0x0000000a090a7291 */ /* 0x000fe2000f8e183f */
[----:B------:R-:W-:-:S03]  /*23f0*/  ISETP.GT.U32.AND P1, PT, R18, 0x1, PT ;  /* 0x000000011200780c */ /* 0x000fc60003f24070 */
[----:B------:R-:W-:-:S04]  /*2400*/  UIADD3 UR10, UR10, 0x10, URZ ;  /* 0x000000100a0a7890 */ /* 0x000fc8000fffe03f */
[----:B------:R-:W-:-:S09]  /*2410*/  UPRMT UR10, URZ, 0x654, UR10 ;  /* 0x000006543f0a7896 */ /* 0x000fd2000800000a */
[----:B------:R-:W-:Y:S01]  /*2420*/  SYNCS.ARRIVE.TRANS64.RED.A1T0 RZ, [UR10], RZ ;  /* 0x000000ffffff79a7 */ /* 0x000fe2000810040a */
[----:B------:R-:W-:Y:S05]  /*2430*/  @P1 BRA `(.L_x_24) ;  /* 0x0000000000041947 */ /* 0x000fea0003800000 */
[----:B------:R-:W-:Y:S01]  /*2440*/  BPT.TRAP 0x1 ;  /* 0x000000040000795c */ /* 0x000fe20000300000 */
.L_x_24:
[----:B------:R-:W-:Y:S01]  /*2450*/  UIADD3 UR13, UR13, 0x1, URZ ;  /* 0x000000010d0d7890 */ /* 0x000fe2000fffe03f */
[C---:B------:R-:W-:Y:S01]  /*2460*/  ISETP.GT.AND P1, PT, R0.reuse, 0x1, PT ;  /* 0x000000010000780c */ /* 0x040fe20003f24270 */
[----:B------:R-:W-:Y:S01]  /*2470*/  UIADD3 UR9, UR9, 0x1, URZ ;  /* 0x0000000109097890 */ /* 0x000fe2000fffe03f */
[----:B------:R-:W-:Y:S01]  /*2480*/  VIADD R0, R0, 0xffffffff ;  /* 0xffffffff00007836 */ /* 0x000fe20000000000 */
[----:B------:R-:W-:Y:S02]  /*2490*/  UISETP.NE.AND UP0, UPT, UR13, 0x2, UPT ;  /* 0x000000020d00788c */ /* 0x000fe4000bf05270 */
[----:B------:R-:W-:Y:S02]  /*24a0*/  UISETP.NE.AND UP1, UPT, UR9, 0x2, UPT ;  /* 0x000000020900788c */ /* 0x000fe4000bf25270 */
[----:B------:R-:W-:Y:S02]  /*24b0*/  USEL UR4, URZ, 0x1, UP0 ;  /* 0x000000013f047887 */ /* 0x000fe40008000000 */
[----:B------:R-:W-:-:S02]  /*24c0*/  USEL UR13, UR13, URZ, UP0 ;  /* 0x0000003f0d0d7287 */ /* 0x000fc40008000000 */
[----:B------:R-:W-:Y:S02]  /*24d0*/  USEL UR9, UR9, URZ, UP1 ;  /* 0x0000003f09097287 */ /* 0x000fe40008800000 */
[----:B------:R-:W-:Y:S01]  /*24e0*/  LOP3.LUT R5, R5, UR4, RZ, 0x3c, !PT ;  /* 0x0000000405057c12 */ /* 0x000fe2000f8e3cff */
[----:B------:R-:W-:Y:S09]  /*24f0*/  @P1 BRA `(.L_x_25) ;  /* 0xfffffff400d41947 */ /* 0x000ff2000383ffff */
.L_x_18:
[----:B01----:R-:W0:Y:S02]  /*2500*/  LDC R0, c[0x0][0x28c] ;  /* 0x0000a300ff007b82 */ /* 0x003e240000000800 */
[----:B0-----:R-:W-:-:S13]  /*2510*/  ISETP.GE.AND P1, PT, R0, 0x1, PT ;  /* 0x000000010000780c */ /* 0x001fda0003f26270 */
[----:B------:R-:W-:Y:S05]  /*2520*/  @!P1 BRA `(.L_x_26) ;  /* 0x0000000000389947 */ /* 0x000fea0003800000 */
[----:B------:R-:W-:Y:S05]  /*2530*/  @!P0 BRA `(.L_x_27) ;  /* 0x0000000000048947 */ /* 0x000fea0003800000 */
[----:B------:R-:W-:Y:S01]  /*2540*/  BPT.TRAP 0x1 ;  /* 0x000000040000795c */ /* 0x000fe20000300000 */
.L_x_27:
[----:B------:R-:W0:Y:S01]  /*2550*/  S2UR UR6, SR_CgaCtaId ;  /* 0x00000000000679c3 */ /* 0x000e220000008800 */
[----:B------:R-:W-:Y:S01]  /*2560*/  UIADD3 UR4, UR44, UR42, URZ ;  /* 0x0000002a2c047290 */ /* 0x000fe2000fffe03f */
[----:B------:R-:W-:Y:S01]  /*2570*/  ISETP.GT.U32.AND P0, PT, R18, 0x1, PT ;  /* 0x000000011200780c */ /* 0x000fe20003f04070 */
[----:B------:R-:W-:Y:S02]  /*2580*/  UMOV UR5, 0x400 ;  /* 0x0000040000057882 */ /* 0x000fe40000000000 */
[----:B------:R-:W-:-:S04]  /*2590*/  USHF.L.U32 UR4, UR4, 0x3, URZ ;  /* 0x0000000304047899 */ /* 0x000fc8000800063f */
[----:B------:R-:W-:Y:S02]  /*25a0*/  ULOP3.LUT UR4, UR4, 0x8, URZ, 0xc0, !UPT ;  /* 0x0000000804047892 */ /* 0x000fe4000f8ec03f */
[----:B0-----:R-:W-:-:S04]  /*25b0*/  ULEA UR5, UR6, UR5, 0x18 ;  /* 0x0000000506057291 */ /* 0x001fc8000f8ec03f */
[----:B------:R-:W-:-:S04]  /*25c0*/  UIADD3 UR4, UR5, 0x10, UR4 ;  /* 0x0000001005047890 */ /* 0x000fc8000fffe004 */
[----:B------:R-:W-:-:S09]  /*25d0*/  UPRMT UR4, URZ, 0x654, UR4 ;  /* 0x000006543f047896 */ /* 0x000fd20008000004 */
[----:B------:R-:W-:Y:S01]  /*25e0*/  SYNCS.ARRIVE.TRANS64.RED.A1T0 RZ, [UR4], RZ ;  /* 0x000000ffffff79a7 */ /* 0x000fe20008100404 */
[----:B------:R-:W-:Y:S05]  /*25f0*/  @P0 BRA `(.L_x_26) ;  /* 0x0000000000040947 */ /* 0x000fea0003800000 */
[----:B------:R-:W-:Y:S01]  /*2600*/  BPT.TRAP 0x1 ;  /* 0x000000040000795c */ /* 0x000fe20000300000 */
.L_x_26:
[----:B------:R-:W-:Y:S01]  /*2610*/  IMAD.SHL.U32 R101, R101, 0x40, RZ ;  /* 0x0000004065657824 */ /* 0x000fe200078e00ff */
[----:B------:R-:W-:Y:S01]  /*2620*/  ULDC UR6, c[0x0][0x288] ;  /* 0x0000a20000067ab9 */ /* 0x000fe20000000800 */
[----:B------:R-:W-:Y:S01]  /*2630*/  SHF.R.S32.HI R21, RZ, 0x1f, R19 ;  /* 0x0000001fff157819 */ /* 0x000fe20000011413 */
[----:B------:R-:W-:Y:S01]  /*2640*/  IMAD.SHL.U32 R3, R109, 0x100, RZ ;  /* 0x000001006d037824 */ /* 0x000fe200078e00ff */
[----:B------:R-:W-:Y:S01]  /*2650*/  ULDC.64 UR4, c[0x0][0x5d0] ;  /* 0x0001740000047ab9 */ /* 0x000fe20000000a00 */
[----:B------:R-:W-:Y:S01]  /*2660*/  LOP3.LUT R8, R101, 0x6, R96, 0xf8, !PT ;  /* 0x0000000665087812 */ /* 0x000fe200078ef860 */
[----:B------:R-:W-:Y:S01]  /*2670*/  IMAD.WIDE R108, R109, 0x100, R22 ;  /* 0x000001006d6c7825 */ /* 0x000fe200078e0216 */
[----:B------:R-:W-:Y:S01]  /*2680*/  ISETP.GE.AND P0, PT, R101, UR6, PT ;  /* 0x0000000665007c0c */ /* 0x000fe2000bf06270 */
[----:B------:R-:W-:Y:S01]  /*2690*/  ULDC UR6, c[0x0][0x284] ;  /* 0x0000a10000067ab9 */ /* 0x000fe20000000800 */
[----:B------:R-:W-:Y:S01]  /*26a0*/  SHF.R.S32.HI R9, RZ, 0x1f, R8 ;  /* 0x0000001fff097819 */ /* 0x000fe20000011408 */
[----:B------:R-:W-:Y:S01]  /*26b0*/  IMAD R0, R21, UR4, RZ ;  /* 0x0000000415007c24 */ /* 0x000fe2000f8e02ff */
[----:B------:R-:W-:-:S03]  /*26c0*/  ISETP.GE.OR P0, PT, R3, UR6, P0 ;  /* 0x0000000603007c0c */ /* 0x000fc60008706670 */
[C---:B------:R-:W-:Y:S02]  /*26d0*/  IMAD R7, R19.reuse, UR5, R0 ;  /* 0x0000000513077c24 */ /* 0x040fe4000f8e0200 */
[----:B------:R-:W-:Y:S01]  /*26e0*/  IMAD.WIDE.U32 R4, R19, UR4, R8 ;  /* 0x0000000413047c25 */ /* 0x000fe2000f8e0008 */
[----:B------:R-:W-:-:S03]  /*26f0*/  ULDC.64 UR4, c[0x0][0x5c8] ;  /* 0x0001720000047ab9 */ /* 0x000fc60000000a00 */
[----:B------:R-:W-:Y:S02]  /*2700*/  IMAD R11, R109, UR4, RZ ;  /* 0x000000046d0b7c24 */ /* 0x000fe4000f8e02ff */
[----:B------:R-:W-:Y:S02]  /*2710*/  IMAD.IADD R5, R5, 0x1, R7 ;  /* 0x0000000105057824 */ /* 0x000fe400078e0207 */
[C---:B------:R-:W-:Y:S02]  /*2720*/  IMAD R11, R108.reuse, UR5, R11 ;  /* 0x000000056c0b7c24 */ /* 0x040fe4000f8e020b */
[----:B------:R-:W-:-:S04]  /*2730*/  IMAD.WIDE.U32 R112, R108, UR4, R4 ;  /* 0x000000046c707c25 */ /* 0x000fc8000f8e0004 */
[----:B------:R-:W-:Y:S01]  /*2740*/  IMAD.MOV.U32 R0, RZ, RZ, -0x1 ;  /* 0xffffffffff007424 */ /* 0x000fe200078e00ff */
[----:B------:R-:W-:Y:S06]  /*2750*/  @P0 BRA `(.L_x_28) ;  /* 0x0000004c00000947 */ /* 0x000fec0003800000 */
[----:B-----5:R-:W-:Y:S01]  /*2760*/  FSETP.NEU.AND P1, PT, R89, RZ, PT ;  /* 0x000000ff5900720b */ /* 0x020fe20003f2d000 */
[----:B------:R-:W-:Y:S01]  /*2770*/  IMAD.IADD R4, R90, 0x1, -R101 ;  /* 0x000000015a047824 */ /* 0x000fe200078e0a65 */
[----:B------:R-:W-:Y:S01]  /*2780*/  BSSY B0, `(.L_x_28) ;  /* 0x00004bd000007945 */ /* 0x000fe20003800000 */
[----:B------:R-:W-:Y:S02]  /*2790*/  IMAD.IADD R3, R100, 0x1, -R3 ;  /* 0x0000000164037824 */ /* 0x000fe400078e0a03 */
[----:B------:R-:W-:Y:S01]  /*27a0*/  IMAD.IADD R105, R113, 0x1, R11 ;  /* 0x0000000171697824 */ /* 0x000fe200078e020b */
[----:B------:R-:W-:-:S04]  /*27b0*/  ISETP.GT.AND P6, PT, R4, RZ, PT ;  /* 0x000000ff0400720c */ /* 0x000fc80003fc4270 */
[----:B------:R-:W-:-:S03]  /*27c0*/  ISETP.GT.AND P0, PT, R3, RZ, P6 ;  /* 0x000000ff0300720c */ /* 0x000fc60003704270 */
[----:B------:R-:W-:Y:S10]  /*27d0*/  @!P1 BRA `(.L_x_29) ;  /* 0x0000003400709947 */ /* 0x000ff40003800000 */
[----:B------:R-:W0:Y:S01]  /*27e0*/  LDC.64 R14, c[0x0][0x5b8] ;  /* 0x00016e00ff0e7b82 */ /* 0x000e220000000a00 */
[----:B------:R-:W-:-:S07]  /*27f0*/  ULDC.64 UR4, c[0x0][0x5c0] ;  /* 0x0001700000047ab9 */ /* 0x000fce0000000a00 */
[----:B------:R-:W1:Y:S08]  /*2800*/  LDC.64 R106, c[0x0][0x5b0] ;  /* 0x00016c00ff6a7b82 */ /* 0x000e700000000a00 */
[----:B------:R-:W2:Y:S01]  /*2810*/  LDC.64 R12, c[0x0][0x5a8] ;  /* 0x00016a00ff0c7b82 */ /* 0x000ea20000000a00 */
[-C--:B0-----:R-:W-:Y:S02]  /*2820*/  IMAD R6, R21, R14.reuse, RZ ;  /* 0x0000000e15067224 */ /* 0x081fe400078e02ff */
[----:B------:R-:W-:-:S04]  /*2830*/  IMAD.WIDE.U32 R20, R19, R14, R8 ;  /* 0x0000000e13147225 */ /* 0x000fc800078e0008 */
[----:B------:R-:W-:Y:S02]  /*2840*/  IMAD R101, R19, R15, R6 ;  /* 0x0000000f13657224 */ /* 0x000fe400078e0206 */
[-C--:B-1----:R-:W-:Y:S02]  /*2850*/  IMAD R5, R109, R106.reuse, RZ ;  /* 0x0000006a6d057224 */ /* 0x082fe400078e02ff */
[----:B------:R-:W-:Y:S02]  /*2860*/  IMAD.IADD R103, R21, 0x1, R101 ;  /* 0x0000000115677824 */ /* 0x000fe400078e0265 */
[----:B------:R-:W-:Y:S02]  /*2870*/  IMAD.MOV.U32 R102, RZ, RZ, R20 ;  /* 0x000000ffff667224 */ /* 0x000fe400078e0014 */
[C---:B------:R-:W-:Y:S02]  /*2880*/  IMAD R119, R108.reuse, R107, R5 ;  /* 0x0000006b6c777224 */ /* 0x040fe400078e0205 */
[----:B------:R-:W-:-:S04]  /*2890*/  IMAD.WIDE.U32 R6, R108, R106, R102 ;  /* 0x0000006a6c067225 */ /* 0x000fc800078e0066 */
[----:B------:R-:W-:Y:S01]  /*28a0*/  IMAD.IADD R5, R7, 0x1, R119 ;  /* 0x0000000107057824 */ /* 0x000fe200078e0277 */
[----:B--2---:R-:W-:-:S04]  /*28b0*/  LEA R10, P1, R6, R12, 0x1 ;  /* 0x0000000c060a7211 */ /* 0x004fc800078208ff */
[----:B------:R-:W-:-:S05]  /*28c0*/  LEA.HI.X R11, R6, R13, R5, 0x1, P1 ;  /* 0x0000000d060b7211 */ /* 0x000fca00008f0c05 */
[----:B------:R-:W2:Y:S01]  /*28d0*/  @P0 LDG.E.LTC128B.U16 R5, desc[UR36][R10.64] ;  /* 0x000000240a050981 */ /* 0x000ea2000c1e1520 */
[----:B------:R-:W-:Y:S01]  /*28e0*/  ISETP.GT.AND P4, PT, R4, 0x1, PT ;  /* 0x000000010400780c */ /* 0x000fe20003f84270 */
[----:B------:R-:W-:Y:S01]  /*28f0*/  IMAD.WIDE.U32 R6, R108, R106, R8 ;  /* 0x0000006a6c067225 */ /* 0x000fe200078e0008 */
[----:B------:R-:W-:Y:S01]  /*2900*/  BSSY B1, `(.L_x_30) ;  /* 0x0000013000017945 */ /* 0x000fe20003800000 */
[----:B------:R-:W-:Y:S02]  /*2910*/  SHF.L.U64.HI R113, R106, 0x3, R107 ;  /* 0x000000036a717819 */ /* 0x000fe4000001026b */
[----:B------:R-:W-:Y:S01]  /*2920*/  IMAD.IADD R7, R119, 0x1, R7 ;  /* 0x0000000177077824 */ /* 0x000fe200078e0207 */
[----:B------:R-:W-:Y:S01]  /*2930*/  P2R R117, PR, RZ, 0x10 ;  /* 0x00000010ff757803 */ /* 0x000fe20000000000 */
[----:B------:R-:W-:-:S04]  /*2940*/  IMAD.WIDE.U32 R110, R19, R14, R6 ;  /* 0x0000000e136e7225 */ /* 0x000fc800078e0006 */
[----:B------:R-:W-:Y:S01]  /*2950*/  IMAD.IADD R7, R101, 0x1, R111 ;  /* 0x0000000165077824 */ /* 0x000fe200078e026f */
[----:B------:R-:W-:-:S04]  /*2960*/  LEA R6, P2, R110, R12, 0x1 ;  /* 0x0000000c6e067211 */ /* 0x000fc800078408ff */
[----:B------:R-:W-:Y:S01]  /*2970*/  LEA.HI.X R7, R110, R13, R7, 0x1, P2 ;  /* 0x0000000d6e077211 */ /* 0x000fe200010f0c07 */
[----:B--2---:R-:W-:-:S05]  /*2980*/  HADD2.F32 R104, -RZ, R5.H0_H0 ;  /* 0x20000005ff687230 */ /* 0x004fca0000004100 */
[----:B------:R-:W-:Y:S01]  /*2990*/  FMUL R15, R104, R89 ;  /* 0x00000059680f7220 */ /* 0x000fe20000400000 */
[----:B------:R-:W-:-:S03]  /*29a0*/  LEA R104, P1, R112, UR4, 0x1 ;  /* 0x0000000470687c11 */ /* 0x000fc6000f8208ff */
[----:B------:R-:W-:Y:S01]  /*29b0*/  FFMA R15, R56, R88, R15 ;  /* 0x00000058380f7223 */ /* 0x000fe2000000000f */
[----:B------:R-:W-:Y:S01]  /*29c0*/  LEA.HI.X R105, R112, UR5, R105, 0x1, P1 ;  /* 0x0000000570697c11 */ /* 0x000fe200088f0c69 */
[----:B------:R-:W-:Y:S01]  /*29d0*/  IMAD.SHL.U32 R112, R106, 0x8, RZ ;  /* 0x000000086a707824 */ /* 0x000fe200078e00ff */
[----:B------:R-:W-:Y:S02]  /*29e0*/  ISETP.GT.AND P1, PT, R3, RZ, P4 ;  /* 0x000000ff0300720c */ /* 0x000fe40002724270 */
[----:B------:R-:W-:-:S05]  /*29f0*/  F2FP.F16.F32.PACK_AB R15, RZ, R15 ;  /* 0x0000000fff0f723e */ /* 0x000fca00000000ff */
[----:B------:R0:W-:Y:S06]  /*2a00*/  @P0 STG.E.U16 desc[UR36][R104.64], R15 ;  /* 0x0000000f68000986 */ /* 0x0001ec000c101524 */
[----:B------:R-:W-:Y:S05]  /*2a10*/  @!P1 BRA `(.L_x_31) ;  /* 0x0000000000049947 */ /* 0x000fea0003800000 */
[----:B------:R1:W5:Y:S02]  /*2a20*/  LDG.E.LTC128B.U16 R5, desc[UR36][R6.64+0x2] ;  /* 0x0000022406057981 */ /* 0x000364000c1e1520 */
.L_x_31:
[----:B------:R-:W-:Y:S05]  /*2a30*/  BSYNC B1 ;  /* 0x0000000000017941 */ /* 0x000fea0003800000 */
.L_x_30:
[----:B-----5:R-:W-:Y:S01]  /*2a40*/  HADD2.F32 R10, -RZ, R5.H0_H0 ;  /* 0x20000005ff0a7230 */ /* 0x020fe20000004100 */
[----:B------:R-:W-:Y:S01]  /*2a50*/  ISETP.GT.AND P0, PT, R3, 0x8, P6 ;  /* 0x000000080300780c */ /* 0x000fe20003704270 */
[----:B------:R-:W-:Y:S01]  /*2a60*/  IMAD.WIDE.U32 R114, R108, R106, R112 ;  /* 0x0000006a6c727225 */ /* 0x000fe200078e0070 */
[----:B0-----:R-:W-:-:S03]  /*2a70*/  PRMT R15, R5, 0x7610, R15 ;  /* 0x00007610050f7816 */ /* 0x001fc6000000000f */
[----:B------:R-:W-:Y:S01]  /*2a80*/  FMUL R10, R10, R89 ;  /* 0x000000590a0a7220 */ /* 0x000fe20000400000 */
[----:B------:R-:W-:Y:S01]  /*2a90*/  IMAD.IADD R119, R119, 0x1, R115 ;  /* 0x0000000177777824 */ /* 0x000fe200078e0273 */
[----:B------:R-:W-:Y:S02]  /*2aa0*/  IADD3 R11, P2, R20, R114, RZ ;  /* 0x00000072140b7210 */ /* 0x000fe40007f5e0ff */
[----:B------:R-:W-:-:S03]  /*2ab0*/  FFMA R57, R57, R88, R10 ;  /* 0x0000005839397223 */ /* 0x000fc6000000000a */
[----:B------:R-:W-:Y:S01]  /*2ac0*/  IMAD.X R56, R119, 0x1, R103, P2 ;  /* 0x0000000177387824 */ /* 0x000fe200010e0667 */
[C---:B------:R-:W-:Y:S02]  /*2ad0*/  LEA R10, P2, R11.reuse, R12, 0x1 ;  /* 0x0000000c0b0a7211 */ /* 0x040fe400078408ff */
[----:B------:R-:W-:Y:S02]  /*2ae0*/  F2FP.F16.F32.PACK_AB R57, RZ, R57 ;  /* 0x00000039ff39723e */ /* 0x000fe400000000ff */
[----:B------:R-:W-:Y:S01]  /*2af0*/  LEA.HI.X R11, R11, R13, R56, 0x1, P2 ;  /* 0x0000000d0b0b7211 */ /* 0x000fe200010f0c38 */
[----:B------:R-:W-:Y:S01]  /*2b00*/  @P1 IMAD.MOV.U32 R56, RZ, RZ, R104 ;  /* 0x000000ffff381224 */ /* 0x000fe200078e0068 */
[----:B------:R-:W-:Y:S01]  /*2b10*/  PRMT R111, R57, 0x7610, R111 ;  /* 0x00007610396f7816 */ /* 0x000fe2000000006f */
[----:B------:R-:W-:-:S05]  /*2b20*/  @P1 IMAD.MOV.U32 R57, RZ, RZ, R105 ;  /* 0x000000ffff391224 */ /* 0x000fca00078e0069 */
[----:B------:R0:W-:Y:S04]  /*2b30*/  @P1 STG.E.U16 desc[UR36][R56.64+0x2], R111 ;  /* 0x0000026f38001986 */ /* 0x0001e8000c101524 */
[----:B------:R-:W2:Y:S01]  /*2b40*/  @P0 LDG.E.LTC128B.U16 R15, desc[UR36][R10.64] ;  /* 0x000000240a0f0981 */ /* 0x000ea2000c1e1520 */
[----:B------:R-:W-:Y:S01]  /*2b50*/  IADD3 R114, P1, R8, R114, RZ ;  /* 0x0000007208727210 */ /* 0x000fe20007f3e0ff */
[----:B------:R-:W-:Y:S01]  /*2b60*/  BSSY B1, `(.L_x_32) ;  /* 0x0000012000017945 */ /* 0x000fe20003800000 */
[----:B------:R-:W-:-:S03]  /*2b70*/  SHF.L.U64.HI R121, R94, 0x1, R93 ;  /* 0x000000015e797819 */ /* 0x000fc6000001025d */
[----:B------:R-:W-:Y:S01]  /*2b80*/  IMAD.X R115, R9, 0x1, R119, P1 ;  /* 0x0000000109737824 */ /* 0x000fe200008e0677 */
[----:B------:R-:W-:Y:S01]  /*2b90*/  ISETP.GT.AND P1, PT, R3, 0x8, P4 ;  /* 0x000000080300780c */ /* 0x000fe20002724270 */
[----:B------:R-:W-:Y:S02]  /*2ba0*/  IMAD.SHL.U32 R119, R94, 0x2, RZ ;  /* 0x000000025e777824 */ /* 0x000fe400078e00ff */
[----:B------:R-:W-:-:S04]  /*2bb0*/  IMAD.WIDE.U32 R114, R19, R14, R114 ;  /* 0x0000000e13727225 */ /* 0x000fc800078e0072 */
[----:B0-----:R-:W-:Y:S01]  /*2bc0*/  IMAD.IADD R57, R101, 0x1, R115 ;  /* 0x0000000165397824 */ /* 0x001fe200078e0273 */
[----:B------:R-:W-:-:S04]  /*2bd0*/  LEA R56, P3, R114, R12, 0x1 ;  /* 0x0000000c72387211 */ /* 0x000fc800078608ff */
[----:B------:R-:W-:Y:S01]  /*2be0*/  LEA.HI.X R57, R114, R13, R57, 0x1, P3 ;  /* 0x0000000d72397211 */ /* 0x000fe200018f0c39 */
[----:B--2---:R-:W-:-:S05]  /*2bf0*/  HADD2.F32 R110, -RZ, R15.H0_H0 ;  /* 0x2000000fff6e7230 */ /* 0x004fca0000004100 */
[----:B------:R-:W-:Y:S01]  /*2c00*/  FMUL R5, R110, R89 ;  /* 0x000000596e057220 */ /* 0x000fe20000400000 */
[----:B------:R-:W-:-:S03]  /*2c10*/  IADD3 R110, P2, R119, R104, RZ ;  /* 0x00000068776e7210 */ /* 0x000fc60007f5e0ff */
[----:B------:R-:W-:Y:S02]  /*2c20*/  FFMA R5, R58, R88, R5 ;  /* 0x000000583a057223 */ /* 0x000fe40000000005 */
[----:B------:R-:W-:-:S03]  /*2c30*/  IMAD.X R111, R121, 0x1, R105, P2 ;  /* 0x00000001796f7824 */ /* 0x000fc600010e0669 */
[----:B------:R-:W-:-:S05]  /*2c40*/  F2FP.F16.F32.PACK_AB R5, RZ, R5 ;  /* 0x00000005ff05723e */ /* 0x000fca00000000ff */
[----:B------:R0:W-:Y:S01]  /*2c50*/  @P0 STG.E.U16 desc[UR36][R110.64], R5 ;  /* 0x000000056e000986 */ /* 0x0001e2000c101524 */
[----:B------:R-:W-:Y:S05]  /*2c60*/  @!P1 BRA `(.L_x_33) ;  /* 0x0000000000049947 */ /* 0x000fea0003800000 */
[----:B------:R2:W5:Y:S02]  /*2c70*/  LDG.E.LTC128B.U16 R15, desc[UR36][R56.64+0x2] ;  /* 0x00000224380f7981 */ /* 0x000564000c1e1520 */
.L_x_33:
[----:B------:R-:W-:Y:S05]  /*2c80*/  BSYNC B1 ;  /* 0x0000000000017941 */ /* 0x000fea0003800000 */
.L_x_32:
[----:B-----5:R-:W-:Y:S01]  /*2c90*/  HADD2.F32 R10, -RZ, R15.H0_H0 ;  /* 0x2000000fff0a7230 */ /* 0x020fe20000004100 */
[----:B------:R-:W-:Y:S01]  /*2ca0*/  ISETP.GT.AND P4, PT, R4, 0x8, PT ;  /* 0x000000080400780c */ /* 0x000fe20003f84270 */
[----:B------:R-:W-:Y:S01]  /*2cb0*/  IMAD.MOV.U32 R58, RZ, RZ, R110 ;  /* 0x000000ffff3a7224 */ /* 0x000fe200078e006e */
[----:B------:R-:W-:Y:S01]  /*2cc0*/  BSSY B1, `(.L_x_34) ;  /* 0x000000b000017945 */ /* 0x000fe20003800000 */
[----:B------:R-:W-:Y:S01]  /*2cd0*/  PRMT R114, R15, 0x7610, R114 ;  /* 0x000076100f727816 */ /* 0x000fe20000000072 */
[----:B------:R-:W-:Y:S01]  /*2ce0*/  FMUL R10, R10, R89 ;  /* 0x000000590a0a7220 */ /* 0x000fe20000400000 */
[----:B------:R-:W-:Y:S02]  /*2cf0*/  ISETP.GT.AND P0, PT, R3, RZ, P4 ;  /* 0x000000ff0300720c */ /* 0x000fe40002704270 */
[----:B------:R-:W-:Y:S01]  /*2d00*/  P2R R115, PR, RZ, 0x10 ;  /* 0x00000010ff737803 */ /* 0x000fe20000000000 */
[----:B------:R-:W-:Y:S01]  /*2d10*/  FFMA R10, R59, R88, R10 ;  /* 0x000000583b0a7223 */ /* 0x000fe2000000000a */
[----:B------:R-:W-:-:S04]  /*2d20*/  IMAD.MOV.U32 R59, RZ, RZ, R111 ;  /* 0x000000ffff3b7224 */ /* 0x000fc800078e006f */
[----:B------:R-:W-:-:S05]  /*2d30*/  F2FP.F16.F32.PACK_AB R10, RZ, R10 ;  /* 0x0000000aff0a723e */ /* 0x000fca00000000ff */
[----:B------:R3:W-:Y:S01]  /*2d40*/  @P1 STG.E.U16 desc[UR36][R58.64+0x2], R10 ;  /* 0x0000020a3a001986 */ /* 0x0007e2000c101524 */
[----:B------:R-:W-:Y:S05]  /*2d50*/  @!P0 BRA `(.L_x_35) ;  /* 0x0000000000048947 */ /* 0x000fea0003800000 */
[----:B------:R4:W5:Y:S02]  /*2d60*/  LDG.E.LTC128B.U16 R114, desc[UR36][R6.64+0x10] ;  /* 0x0000102406727981 */ /* 0x000964000c1e1520 */
.L_x_35:
[----:B------:R-:W-:Y:S05]  /*2d70*/  BSYNC B1 ;  /* 0x0000000000017941 */ /* 0x000fea0003800000 */
.L_x_34:
[----:B---3-5:R-:W-:Y:S01]  /*2d80*/  HADD2.F32 R10, -RZ, R114.H0_H0 ;  /* 0x20000072ff0a7230 */ /* 0x028fe20000004100 */
[C---:B0-----:R-:W-:Y:S01]  /*2d90*/  SHF.L.U64.HI R5, R95.reuse, 0x1, R92 ;  /* 0x000000015f057819 */ /* 0x041fe2000001025c */
[----:B------:R-:W-:Y:S01]  /*2da0*/  IMAD.SHL.U32 R15, R95, 0x2, RZ ;  /* 0x000000025f0f7824 */ /* 0x000fe200078e00ff */
[----:B------:R-:W-:Y:S01]  /*2db0*/  ISETP.GT.AND P3, PT, R4, 0x9, PT ;  /* 0x000000090400780c */ /* 0x000fe20003f64270 */
[----:B------:R-:W-:Y:S01]  /*2dc0*/  BSSY B1, `(.L_x_36) ;  /* 0x000000b000017945 */ /* 0x000fe20003800000 */
[----:B------:R-:W-:Y:S02]  /*2dd0*/  FMUL R11, R10, R89 ;  /* 0x000000590a0b7220 */ /* 0x000fe40000400000 */
[----:B------:R-:W-:Y:S02]  /*2de0*/  IADD3 R10, P1, P2, R15, R104, R119 ;  /* 0x000000680f0a7210 */ /* 0x000fe40007a3e077 */
[----:B------:R-:W-:Y:S01]  /*2df0*/  FFMA R60, R60, R88, R11 ;  /* 0x000000583c3c7223 */ /* 0x000fe2000000000b */
[----:B------:R-:W-:-:S02]  /*2e00*/  P2R R118, PR, RZ, 0x8 ;  /* 0x00000008ff767803 */ /* 0x000fc40000000000 */
[----:B------:R-:W-:Y:S02]  /*2e10*/  IADD3.X R11, R5, R105, R121, P1, P2 ;  /* 0x00000069050b7210 */ /* 0x000fe40000fe4479 */
[----:B------:R-:W-:Y:S02]  /*2e20*/  F2FP.F16.F32.PACK_AB R60, RZ, R60 ;  /* 0x0000003cff3c723e */ /* 0x000fe400000000ff */
[----:B------:R-:W-:-:S03]  /*2e30*/  ISETP.GT.AND P1, PT, R3, RZ, P3 ;  /* 0x000000ff0300720c */ /* 0x000fc60001f24270 */
[----:B------:R0:W-:Y:S10]  /*2e40*/  @P0 STG.E.U16 desc[UR36][R104.64+0x10], R60 ;  /* 0x0000103c68000986 */ /* 0x0001f4000c101524 */
[----:B------:R-:W-:Y:S05]  /*2e50*/  @!P1 BRA `(.L_x_37) ;  /* 0x0000000000049947 */ /* 0x000fea0003800000 */
[----:B------:R3:W5:Y:S02]  /*2e60*/  LDG.E.LTC128B.U16 R114, desc[UR36][R6.64+0x12] ;  /* 0x0000122406727981 */ /* 0x000764000c1e1520 */
.L_x_37:
[----:B------:R-:W-:Y:S05]  /*2e70*/  BSYNC B1 ;  /* 0x0000000000017941 */ /* 0x000fea0003800000 */
.L_x_36:
[----:B0----5:R-:W-:Y:S01]  /*2e80*/  HADD2.F32 R60, -RZ, R114.H0_H0 ;  /* 0x20000072ff3c7230 */ /* 0x021fe20000004100 */
[----:B------:R-:W-:Y:S01]  /*2e90*/  ISETP.GT.AND P0, PT, R3, 0x8, P4 ;  /* 0x000000080300780c */ /* 0x000fe20002704270 */
[----:B------:R-:W-:Y:S03]  /*2ea0*/  BSSY B1, `(.L_x_38) ;  /* 0x000000a000017945 */ /* 0x000fe60003800000 */
[----:B------:R-:W-:-:S04]  /*2eb0*/  FMUL R60, R60, R89 ;  /* 0x000000593c3c7220 */ /* 0x000fc80000400000 */
[----:B------:R-:W-:Y:S01]  /*2ec0*/  FFMA R60, R61, R88, R60 ;  /* 0x000000583d3c7223 */ /* 0x000fe2000000003c */
[----:B------:R-:W-:-:S04]  /*2ed0*/  @P1 IMAD.MOV.U32 R61, RZ, RZ, R105 ;  /* 0x000000ffff3d1224 */ /* 0x000fc800078e0069 */
[----:B------:R-:W-:-:S04]  /*2ee0*/  F2FP.F16.F32.PACK_AB R60, RZ, R60 ;  /* 0x0000003cff3c723e */ /* 0x000fc800000000ff */
[----:B------:R-:W-:Y:S01]  /*2ef0*/  PRMT R119, R60, 0x7610, R119 ;  /* 0x000076103c777816 */ /* 0x000fe20000000077 */
[----:B------:R-:W-:-:S05]  /*2f00*/  @P1 IMAD.MOV.U32 R60, RZ, RZ, R104 ;  /* 0x000000ffff3c1224 */ /* 0x000fca00078e0068 */
[----:B------:R0:W-:Y:S01]  /*2f10*/  @P1 STG.E.U16 desc[UR36][R60.64+0x12], R119 ;  /* 0x000012773c001986 */ /* 0x0001e2000c101524 */
[----:B------:R-:W-:Y:S05]  /*2f20*/  @!P0 BRA `(.L_x_39) ;  /* 0x0000000000048947 */ /* 0x000fea0003800000 */
[----:B------:R0:W5:Y:S02]  /*2f30*/  LDG.E.LTC128B.U16 R114, desc[UR36][R56.64+0x10] ;  /* 0x0000102438727981 */ /* 0x000164000c1e1520 */
.L_x_39:
[----:B------:R-:W-:Y:S05]  /*2f40*/  BSYNC B1 ;  /* 0x0000000000017941 */ /* 0x000fea0003800000 */
.L_x_38:
[----:B0----5:R-:W-:Y:S01]  /*2f50*/  HADD2.F32 R60, -RZ, R114.H0_H0 ;  /* 0x20000072ff3c7230 */ /* 0x021fe20000004100 */
[----:B------:R-:W-:Y:S01]  /*2f60*/  ISETP.GT.AND P1, PT, R3, 0x8, P3 ;  /* 0x000000080300780c */ /* 0x000fe20001f24270 */
[----:B------:R-:W-:Y:S03]  /*2f70*/  BSSY B1, `(.L_x_40) ;  /* 0x0000007000017945 */ /* 0x000fe60003800000 */
[----:B------:R-:W-:-:S04]  /*2f80*/  FMUL R61, R60, R89 ;  /* 0x000000593c3d7220 */ /* 0x000fc80000400000 */
[----:B------:R-:W-:-:S05]  /*2f90*/  FFMA R61, R62, R88, R61 ;  /* 0x000000583e3d7223 */ /* 0x000fca000000003d */
[----:B------:R-:W-:-:S05]  /*2fa0*/  F2FP.F16.F32.PACK_AB R61, RZ, R61 ;  /* 0x0000003dff3d723e */ /* 0x000fca00000000ff */
[----:B------:R0:W-:Y:S01]  /*2fb0*/  @P0 STG.E.U16 desc[UR36][R58.64+0x10], R61 ;  /* 0x0000103d3a000986 */ /* 0x0001e2000c101524 */
[----:B------:R-:W-:Y:S05]  /*2fc0*/  @!P1 BRA `(.L_x_41) ;  /* 0x0000000000049947 */ /* 0x000fea0003800000 */
[----:B------:R0:W5:Y:S02]  /*2fd0*/  LDG.E.LTC128B.U16 R114, desc[UR36][R56.64+0x12] ;  /* 0x0000122438727981 */ /* 0x000164000c1e1520 */
.L_x_41:
[----:B------:R-:W-:Y:S05]  /*2fe0*/  BSYNC B1 ;  /* 0x0000000000017941 */ /* 0x000fea0003800000 */
.L_x_40:
[----:B-----5:R-:W-:Y:S01]  /*2ff0*/  HADD2.F32 R60, -RZ, R114.H0_H0 ;  /* 0x20000072ff3c7230 */ /* 0x020fe20000004100 */
[----:B------:R-:W-:Y:S01]  /*3000*/  IADD3 R123, P0, R108, 0x80, RZ ;  /* 0x000000806c7b7810 */ /* 0x000fe20007f1e0ff */
[----:B------:R-:W-:Y:S01]  /*3010*/  BSSY B1, `(.L_x_42) ;  /* 0x000000b000017945 */ /* 0x000fe20003800000 */
[----:B------:R-:W-:Y:S02]  /*3020*/  ISETP.GT.AND P2, PT, R4, 0x10, PT ;  /* 0x000000100400780c */ /* 0x000fe40003f44270 */
[----:B------:R-:W-:Y:S01]  /*3030*/  FMUL R60, R60, R89 ;  /* 0x000000593c3c7220 */ /* 0x000fe20000400000 */
[----:B------:R-:W-:Y:S01]  /*3040*/  IMAD.X R109, RZ, RZ, R109, P0 ;  /* 0x000000ffff6d7224 */ /* 0x000fe200000e066d */
[----:B------:R-:W-:Y:S02]  /*3050*/  ISETP.GT.AND P0, PT, R3, RZ, P2 ;  /* 0x000000ff0300720c */ /* 0x000fe40001704270 */
[----:B------:R-:W-:Y:S01]  /*3060*/  FFMA R60, R63, R88, R60 ;  /* 0x000000583f3c7223 */ /* 0x000fe2000000003c */
[----:B------:R-:W-:-:S04]  /*3070*/  P2R R119, PR, RZ, 0x4 ;  /* 0x00000004ff777803 */ /* 0x000fc80000000000 */
[----:B------:R-:W-:-:S05]  /*3080*/  F2FP.F16.F32.PACK_AB R60, RZ, R60 ;  /* 0x0000003cff3c723e */ /* 0x000fca00000000ff */
[----:B------:R0:W-:Y:S01]  /*3090*/  @P1 STG.E.U16 desc[UR36][R58.64+0x12], R60 ;  /* 0x0000123c3a001986 */ /* 0x0001e2000c101524 */
[----:B------:R-:W-:Y:S05]  /*30a0*/  @!P0 BRA `(.L_x_43) ;  /* 0x0000000000048947 */ /* 0x000fea0003800000 */
[----:B------:R0:W5:Y:S02]  /*30b0*/  LDG.E.LTC128B.U16 R114, desc[UR36][R6.64+0x20] ;  /* 0x0000202406727981 */ /* 0x000164000c1e1520 */
.L_x_43:
[----:B------:R-:W-:Y:S05]  /*30c0*/  BSYNC B1 ;  /* 0x0000000000017941 */ /* 0x000fea0003800000 */
.L_x_42:
[----:B0----5:R-:W-:Y:S01]  /*30d0*/  HADD2.F32 R60, -RZ, R114.H0_H0 ;  /* 0x20000072ff3c7230 */ /* 0x021fe20000004100 */
[----:B------:R-:W-:Y:S01]  /*30e0*/  ISETP.GT.AND P1, PT, R4, 0x11, PT ;  /* 0x000000110400780c */ /* 0x000fe20003f24270 */
[-C--:B------:R-:W-:Y:S01]  /*30f0*/  IMAD.WIDE.U32 R62, R123, R106.reuse, R8 ;  /* 0x0000006a7b3e7225 */ /* 0x080fe200078e0008 */
[----:B------:R-:W-:Y:S03]  /*3100*/  BSSY B1, `(.L_x_44) ;  /* 0x0000021000017945 */ /* 0x000fe60003800000 */
[----:B------:R-:W-:Y:S01]  /*3110*/  FMUL R21, R60, R89 ;  /* 0x000000593c157220 */ /* 0x000fe20000400000 */
[----:B------:R-:W-:-:S03]  /*3120*/  IMAD R60, R109, R106, RZ ;  /* 0x0000006a6d3c7224 */ /* 0x000fc600078e02ff */
[----:B------:R-:W-:Y:S01]  /*3130*/  FFMA R21, R64, R88, R21 ;  /* 0x0000005840157223 */ /* 0x000fe20000000015 */
[C---:B------:R-:W-:Y:S02]  /*3140*/  IMAD R121, R123.reuse, R107, R60 ;  /* 0x0000006b7b797224 */ /* 0x040fe400078e023c */
[----:B------:R-:W-:Y:S02]  /*3150*/  IMAD.WIDE.U32 R60, R123, R106, R102 ;  /* 0x0000006a7b3c7225 */ /* 0x000fe400078e0066 */
[----:B------:R-:W-:Y:S02]  /*3160*/  F2FP.F16.F32.PACK_AB R21, RZ, R21 ;  /* 0x00000015ff15723e */ /* 0x000fe400000000ff */
[----:B------:R-:W-:Y:S02]  /*3170*/  IMAD.IADD R63, R121, 0x1, R63 ;  /* 0x00000001793f7824 */ /* 0x000fe400078e023f */
[----:B------:R-:W-:Y:S01]  /*3180*/  PRMT R107, R21, 0x7610, R107 ;  /* 0x00007610156b7816 */ /* 0x000fe2000000006b */
[----:B------:R-:W-:-:S02]  /*3190*/  IMAD.IADD R21, R61, 0x1, R121 ;  /* 0x000000013d157824 */ /* 0x000fc400078e0279 */
[----:B------:R-:W-:Y:S02]  /*31a0*/  IMAD.WIDE.U32 R108, R19, R14, R62 ;  /* 0x0000000e136c7225 */ /* 0x000fe400078e003e */
[----:B------:R0:W-:Y:S01]  /*31b0*/  @P0 STG.E.U16 desc[UR36][R104.64+0x20], R107 ;  /* 0x0000206b68000986 */ /* 0x0001e2000c101524 */
[----:B------:R-:W-:-:S04]  /*31c0*/  LEA R62, P0, R60, R12, 0x1 ;  /* 0x0000000c3c3e7211 */ /* 0x000fc800078008ff */
[----:B------:R-:W-:Y:S01]  /*31d0*/  LEA.HI.X R63, R60, R13, R21, 0x1, P0 ;  /* 0x0000000d3c3f7211 */ /* 0x000fe200000f0c15 */
[----:B------:R-:W-:Y:S01]  /*31e0*/  IMAD.IADD R21, R101, 0x1, R109 ;  /* 0x0000000165157824 */ /* 0x000fe200078e026d */
[----:B------:R-:W-:-:S04]  /*31f0*/  LEA R60, P0, R108, R12, 0x1 ;  /* 0x0000000c6c3c7211 */ /* 0x000fc800078008ff */
[----:B------:R-:W-:Y:S01]  /*3200*/  LEA.HI.X R61, R108, R13, R21, 0x1, P0 ;  /* 0x0000000d6c3d7211 */ /* 0x000fe200000f0c15 */
[----:B0-----:R-:W-:-:S04]  /*3210*/  IMAD.WIDE.U32 R106, R123, R106, R112 ;  /* 0x0000006a7b6a7225 */ /* 0x001fc800078e0070 */
[----:B------:R-:W-:Y:S01]  /*3220*/  IMAD.IADD R121, R121, 0x1, R107 ;  /* 0x0000000179797824 */ /* 0x000fe200078e026b */
[----:B------:R-:W-:-:S05]  /*3230*/  IADD3 R64, P0, R20, R106, RZ ;  /* 0x0000006a14407210 */ /* 0x000fca0007f1e0ff */
[----:B------:R-:W-:Y:S01]  /*3240*/  IMAD.X R102, R121, 0x1, R103, P0 ;  /* 0x0000000179667824 */ /* 0x000fe200000e0667 */
[----:B------:R-:W-:-:S05]  /*3250*/  IADD3 R20, P0, R8, R106, RZ ;  /* 0x0000006a08147210 */ /* 0x000fca0007f1e0ff */
[----:B------:R-:W-:Y:S01]  /*3260*/  IMAD.X R21, R9, 0x1, R121, P0 ;  /* 0x0000000109157824 */ /* 0x000fe200000e0679 */
[----:B------:R-:W-:Y:S01]  /*3270*/  LEA R8, P0, R64, R12, 0x1 ;  /* 0x0000000c40087211 */ /* 0x000fe200078008ff */
[----:B------:R-:W-:-:S03]  /*3280*/  IMAD.WIDE.U32 R20, R19, R14, R20 ;  /* 0x0000000e13147225 */ /* 0x000fc600078e0014 */
[----:B------:R-:W-:Y:S01]  /*3290*/  LEA.HI.X R9, R64, R13, R102, 0x1, P0 ;  /* 0x0000000d40097211 */ /* 0x000fe200000f0c66 */
[----:B------:R-:W-:Y:S01]  /*32a0*/  IMAD.IADD R101, R101, 0x1, R21 ;  /* 0x0000000165657824 */ /* 0x000fe200078e0215 */
[----:B------:R-:W-:-:S04]  /*32b0*/  LEA R12, P0, R20, R12, 0x1 ;  /* 0x0000000c140c7211 */ /* 0x000fc800078008ff */
[----:B------:R-:W-:Y:S02]  /*32c0*/  LEA.HI.X R13, R20, R13, R101, 0x1, P0 ;  /* 0x0000000d140d7211 */ /* 0x000fe400000f0c65 */
[----:B------:R-:W-:Y:S02]  /*32d0*/  ISETP.GT.AND P0, PT, R3, RZ, P1 ;  /* 0x000000ff0300720c */ /* 0x000fe40000f04270 */
[----:B------:R-:W-:-:S11]  /*32e0*/  P2R R101, PR, RZ, 0x2 ;  /* 0x00000002ff657803 */ /* 0x000fd60000000000 */
[----:B------:R-:W-:Y:S05]  /*32f0*/  @!P0 BRA `(.L_x_45) ;  /* 0x0000000000048947 */ /* 0x000fea0003800000 */
[----:B------:R0:W5:Y:S02]  /*3300*/  LDG.E.LTC128B.U16 R114, desc[UR36][R6.64+0x22] ;  /* 0x0000222406727981 */ /* 0x000164000c1e1520 */
.L_x_45:
[----:B------:R-:W-:Y:S05]  /*3310*/  BSYNC B1 ;  /* 0x0000000000017941 */ /* 0x000fea0003800000 */
.L_x_44:
[----:B-----5:R-:W-:Y:S01]  /*3320*/  HADD2.F32 R14, -RZ, R114.H0_H0 ;  /* 0x20000072ff0e7230 */ /* 0x020fe20000004100 */
[----:B------:R-:W-:Y:S01]  /*3330*/  BSSY B1, `(.L_x_46) ;  /* 0x000000a000017945 */ /* 0x000fe20003800000 */
[----:B------:R-:W-:Y:S02]  /*3340*/  @P0 IMAD.MOV.U32 R20, RZ, RZ, R104 ;  /* 0x000000ffff140224 */ /* 0x000fe400078e0068 */
[----:B------:R-:W-:Y:S02]  /*3350*/  @P0 IMAD.MOV.U32 R21, RZ, RZ, R105 ;  /* 0x000000ffff150224 */ /* 0x000fe400078e0069 */
[----:B------:R-:W-:-:S04]  /*3360*/  FMUL R14, R14, R89 ;  /* 0x000000590e0e7220 */ /* 0x000fc80000400000 */
[----:B------:R-:W-:-:S05]  /*3370*/  FFMA R14, R65, R88, R14 ;  /* 0x00000058410e7223 */ /* 0x000fca000000000e */
[----:B------:R-:W-:-:S05]  /*3380*/  F2FP.F16.F32.PACK_AB R14, RZ, R14 ;  /* 0x0000000eff0e723e */ /* 0x000fca00000000ff */
[----:B------:R0:W-:Y:S01]  /*3390*/  @P0 STG.E.U16 desc[UR36][R20.64+0x22], R14 ;  /* 0x0000220e14000986 */ /* 0x0001e2000c101524 */
[----:B------:R-:W-:-:S13]  /*33a0*/  ISETP.GT.AND P0, PT, R3, 0x8, P2 ;  /* 0x000000080300780c */ /* 0x000fda0001704270 */
[----:B0-----:R-:W-:Y:S05]  /*33b0*/  @!P0 BRA `(.L_x_47) ;  /* 0x0000000000048947 */ /* 0x001fea0003800000 */
[----:B------:R0:W5:Y:S02]  /*33c0*/  LDG.E.LTC128B.U16 R114, desc[UR36][R56.64+0x20] ;  /* 0x0000202438727981 */ /* 0x000164000c1e1520 */
.L_x_47:
[----:B------:R-:W-:Y:S05]  /*33d0*/  BSYNC B1 ;  /* 0x0000000000017941 */ /* 0x000fea0003800000 */
.L_x_46:
[----:B-----5:R-:W-:Y:S01]  /*33e0*/  HADD2.F32 R14, -RZ, R114.H0_H0 ;  /* 0x20000072ff0e7230 */ /* 0x020fe20000004100 */
[----:B------:R-:W-:Y:S04]  /*33f0*/  BSSY B1, `(.L_x_48) ;  /* 0x0000008000017945 */ /* 0x000fe80003800000 */
[----:B------:R-:W-:-:S04]  /*3400*/  FMUL R19, R14, R89 ;  /* 0x000000590e137220 */ /* 0x000fc80000400000 */
[----:B------:R-:W-:-:S05]  /*3410*/  FFMA R19, R66, R88, R19 ;  /* 0x0000005842137223 */ /* 0x000fca0000000013 */
[----:B------:R-:W-:-:S05]  /*3420*/  F2FP.F16.F32.PACK_AB R19, RZ, R19 ;  /* 0x00000013ff13723e */ /* 0x000fca00000000ff */
[----:B------:R0:W-:Y:S01]  /*3430*/  @P0 STG.E.U16 desc[UR36][R58.64+0x20], R19 ;  /* 0x000020133a000986 */ /* 0x0001e2000c101524 */
[----:B------:R-:W-:-:S13]  /*3440*/  ISETP.GT.AND P0, PT, R3, 0x8, P1 ;  /* 0x000000080300780c */ /* 0x000fda0000f04270 */
[----:B0-----:R-:W-:Y:S05]  /*3450*/  @!P0 BRA `(.L_x_49) ;  /* 0x0000000000048947 */ /* 0x001fea0003800000 */
[----:B------:R0:W5:Y:S02]  /*3460*/  LDG.E.LTC128B.U16 R114, desc[UR36][R56.64+0x22] ;  /* 0x0000222438727981 */ /* 0x000164000c1e1520 */
.L_x_49:
[----:B------:R-:W-:Y:S05]  /*3470*/  BSYNC B1 ;  /* 0x0000000000017941 */ /* 0x000fea0003800000 */
.L_x_48:
[----:B-----5:R-:W-:Y:S01]  /*3480*/  HADD2.F32 R14, -RZ, R114.H0_H0 ;  /* 0x20000072ff0e7230 */ /* 0x020fe20000004100 */
[----:B------:R-:W-:Y:S01]  /*3490*/  ISETP.GT.AND P2, PT, R4, 0x18, PT ;  /* 0x000000180400780c */ /* 0x000fe20003f44270 */
[----:B------:R-:W-:Y:S03]  /*34a0*/  BSSY B1, `(.L_x_50) ;  /* 0x0000009000017945 */ /* 0x000fe60003800000 */
[----:B------:R-:W-:Y:S01]  /*34b0*/  FMUL R14, R14, R89 ;  /* 0x000000590e0e7220 */ /* 0x000fe20000400000 */
[----:B------:R-:W-:-:S03]  /*34c0*/  P2R R102, PR, RZ, 0x4 ;  /* 0x00000004ff667803 */ /* 0x000fc60000000000 */
[----:B------:R-:W-:-:S05]  /*34d0*/  FFMA R14, R67, R88, R14 ;  /* 0x00000058430e7223 */ /* 0x000fca000000000e */
[----:B------:R-:W-:-:S05]  /*34e0*/  F2FP.F16.F32.PACK_AB R14, RZ, R14 ;  /* 0x0000000eff0e723e */ /* 0x000fca00000000ff */
[----:B------:R0:W-:Y:S01]  /*34f0*/  @P0 STG.E.U16 desc[UR36][R58.64+0x22], R14 ;  /* 0x0000220e3a000986 */ /* 0x0001e2000c101524 */
[----:B------:R-:W-:-:S13]  /*3500*/  ISETP.GT.AND P0, PT, R3, RZ, P2 ;  /* 0x000000ff0300720c */ /* 0x000fda0001704270 */
[----:B0-----:R-:W-:Y:S05]  /*3510*/  @!P0 BRA `(.L_x_51) ;  /* 0x0000000000048947 */ /* 0x001fea0003800000 */
[----:B------:R0:W5:Y:S02]  /*3520*/  LDG.E.LTC128B.U16 R114, desc[UR36][R6.64+0x30] ;  /* 0x0000302406727981 */ /* 0x000164000c1e1520 */
.L_x_51:
[----:B------:R-:W-:Y:S05]  /*3530*/  BSYNC B1 ;  /* 0x0000000000017941 */ /* 0x000fea0003800000 */
.L_x_50:
[----:B-----5:R-:W-:Y:S01]  /*3540*/  HADD2.F32 R14, -RZ, R114.H0_H0 ;  /* 0x20000072ff0e7230 */ /* 0x020fe20000004100 */
[----:B------:R-:W-:Y:S01]  /*3550*/  ISETP.GT.AND P1, PT, R4, 0x19, PT ;  /* 0x000000190400780c */ /* 0x000fe20003f24270 */
[----:B------:R-:W-:Y:S01]  /*3560*/  @P0 IMAD.MOV.U32 R20, RZ, RZ, R104 ;  /* 0x000000ffff140224 */ /* 0x000fe200078e0068 */
[----:B------:R-:W-:Y:S01]  /*3570*/  BSSY B1, `(.L_x_52) ;  /* 0x000000a000017945 */ /* 0x000fe20003800000 */
[----:B------:R-:W-:Y:S02]  /*3580*/  @P0 IMAD.MOV.U32 R21, RZ, RZ, R105 ;  /* 0x000000ffff150224 */ /* 0x000fe400078e0069 */
[----:B------:R-:W-:-:S04]  /*3590*/  FMUL R19, R14, R89 ;  /* 0x000000590e137220 */ /* 0x000fc80000400000 */
[----:B------:R-:W-:Y:S01]  /*35a0*/  FFMA R19, R68, R88, R19 ;  /* 0x0000005844137223 */ /* 0x000fe20000000013 */
[----:B------:R-:W-:-:S04]  /*35b0*/  P2R R68, PR, RZ, 0x2 ;  /* 0x00000002ff447803 */ /* 0x000fc80000000000 */
[----:B------:R-:W-:-:S05]  /*35c0*/  F2FP.F16.F32.PACK_AB R19, RZ, R19 ;  /* 0x00000013ff13723e */ /* 0x000fca00000000ff */
[----:B------:R0:W-:Y:S01]  /*35d0*/  @P0 STG.E.U16 desc[UR36][R20.64+0x30], R19 ;  /* 0x0000301314000986 */ /* 0x0001e2000c101524 */
[----:B------:R-:W-:-:S13]  /*35e0*/  ISETP.GT.AND P0, PT, R3, RZ, P1 ;  /* 0x000000ff0300720c */ /* 0x000fda0000f04270 */
[----:B0-----:R-:W-:Y:S05]  /*35f0*/  @!P0 BRA `(.L_x_53) ;  /* 0x0000000000048947 */ /* 0x001fea0003800000 */
[----:B------:R0:W5:Y:S02]  /*3600*/  LDG.E.LTC128B.U16 R114, desc[UR36][R6.64+0x32] ;  /* 0x0000322406727981 */ /* 0x000164000c1e1520 */
.L_x_53:
[----:B------:R-:W-:Y:S05]  /*3610*/  BSYNC B1 ;  /* 0x0000000000017941 */ /* 0x000fea0003800000 */
.L_x_52:
        /* <DEDUP_REMOVED lines=11> */
.L_x_55:
[----:B------:R-:W-:Y:S05]  /*36d0*/  BSYNC B1 ;  /* 0x0000000000017941 */ /* 0x000fea0003800000 */
.L_x_54:
        /* <DEDUP_REMOVED lines=9> */
.L_x_57:
[----:B------:R-:W-:Y:S05]  /*3770*/  BSYNC B1 ;  /* 0x0000000000017941 */ /* 0x000fea0003800000 */
.L_x_56:
        /* <DEDUP_REMOVED lines=11> */
.L_x_59:
[----:B------:R-:W-:Y:S05]  /*3830*/  BSYNC B1 ;  /* 0x0000000000017941 */ /* 0x000fea0003800000 */
.L_x_58:
[----:B-----5:R-:W-:Y:S01]  /*3840*/  HADD2.F32 R14, -RZ, R114.H0_H0 ;  /* 0x20000072ff0e7230 */ /* 0x020fe20000004100 */
[----:B------:R-:W-:Y:S01]  /*3850*/  ISETP.GT.AND P1, PT, R4, 0x21, PT ;  /* 0x000000210400780c */ /* 0x000fe20003f24270 */
[----:B------:R-:W-:Y:S01]  /*3860*/  @P0 IMAD.MOV.U32 R20, RZ, RZ, R104 ;  /* 0x000000ffff140224 */ /* 0x000fe200078e0068 */
[----:B------:R-:W-:Y:S01]  /*3870*/  BSSY B1, `(.L_x_60) ;  /* 0x000000a000017945 */ /* 0x000fe20003800000 */
[----:B------:R-:W-:Y:S02]  /*3880*/  @P0 IMAD.MOV.U32 R21, RZ, RZ, R105 ;  /* 0x000000ffff150224 */ /* 0x000fe400078e0069 */
        /* <DEDUP_REMOVED lines=8> */
.L_x_61:
[----:B------:R-:W-:Y:S05]  /*3910*/  BSYNC B1 ;  /* 0x0000000000017941 */ /* 0x000fea0003800000 */
.L_x_60:
        /* <DEDUP_REMOVED lines=11> */
.L_x_63:
[----:B------:R-:W-:Y:S05]  /*39d0*/  BSYNC B1 ;  /* 0x0000000000017941 */ /* 0x000fea0003800000 */
.L_x_62:
        /* <DEDUP_REMOVED lines=9> */
.L_x_65:
[----:B------:R-:W-:Y:S05]  /*3a70*/  BSYNC B1 ;  /* 0x0000000000017941 */ /* 0x000fea0003800000 */
.L_x_64:
        /* <DEDUP_REMOVED lines=11> */
.L_x_67:
[----:B------:R-:W-:Y:S05]  /*3b30*/  BSYNC B1 ;  /* 0x0000000000017941 */ /* 0x000fea0003800000 */
.L_x_66:
        /* <DEDUP_REMOVED lines=13> */
.L_x_69:
[----:B------:R-:W-:Y:S05]  /*3c10*/  BSYNC B1 ;  /* 0x0000000000017941 */ /* 0x000fea0003800000 */
.L_x_68:
        /* <DEDUP_REMOVED lines=11> */
.L_x_71:
[----:B------:R-:W-:Y:S05]  /*3cd0*/  BSYNC B1 ;  /* 0x0000000000017941 */ /* 0x000fea0003800000 */
.L_x_70:
        /* <DEDUP_REMOVED lines=9> */
.L_x_73:
[----:B------:R-:W-:Y:S05]  /*3d70*/  BSYNC B1 ;  /* 0x0000000000017941 */ /* 0x000fea0003800000 */
.L_x_72:
[----:B-----5:R-:W-:Y:S01]  /*3d80*/  HADD2.F32 R14, -RZ, R114.H0_H0 ;  /* 0x20000072ff0e7230 */ /* 0x020fe20000004100 */
[----:B------:R-:W-:Y:S01]  /*3d90*/  ISETP.GT.AND P3, PT, R4, 0x30, PT ;  /* 0x000000300400780c */ /* 0x000fe20003f64270 */
[----:B------:R-:W-:Y:S03]  /*3da0*/  BSSY B1, `(.L_x_74) ;  /* 0x0000008000017945 */ /* 0x000fe60003800000 */
[----:B------:R-:W-:-:S04]  /*3db0*/  FMUL R14, R14, R89 ;  /* 0x000000590e0e7220 */ /* 0x000fc80000400000 */
[----:B------:R-:W-:-:S05]  /*3dc0*/  FFMA R14, R79, R88, R14 ;  /* 0x000000584f0e7223 */ /* 0x000fca000000000e */
[----:B------:R-:W-:-:S05]  /*3dd0*/  F2FP.F16.F32.PACK_AB R14, RZ, R14 ;  /* 0x0000000eff0e723e */ /* 0x000fca00000000ff */
[----:B------:R0:W-:Y:S01]  /*3de0*/  @P0 STG.E.U16 desc[UR36][R58.64+0x52], R14 ;  /* 0x0000520e3a000986 */ /* 0x0001e2000c101524 */
[----:B------:R-:W-:-:S13]  /*3df0*/  ISETP.GT.AND P0, PT, R3, RZ, P3 ;  /* 0x000000ff0300720c */ /* 0x000fda0001f04270 */
[----:B0-----:R-:W-:Y:S05]  /*3e00*/  @!P0 BRA `(.L_x_75) ;  /* 0x0000000000048947 */ /* 0x001fea0003800000 */
[----:B------:R0:W5:Y:S02]  /*3e10*/  LDG.E.LTC128B.U16 R114, desc[UR36][R6.64+0x60] ;  /* 0x0000602406727981 */ /* 0x000164000c1e1520 */
.L_x_75:
[----:B------:R-:W-:Y:S05]  /*3e20*/  BSYNC B1 ;  /* 0x0000000000017941 */ /* 0x000fea0003800000 */
.L_x_74:
[----:B-----5:R-:W-:Y:S01]  /*3e30*/  HADD2.F32 R14, -RZ, R114.H0_H0 ;  /* 0x20000072ff0e7230 */ /* 0x020fe20000004100 */
[----:B------:R-:W-:Y:S01]  /*3e40*/  ISETP.GT.AND P2, PT, R4, 0x31, PT ;  /* 0x000000310400780c */ /* 0x000fe20003f44270 */
[----:B------:R-:W-:Y:S01]  /*3e50*/  @P0 IMAD.MOV.U32 R20, RZ, RZ, R104 ;  /* 0x000000ffff140224 */ /* 0x000fe200078e0068 */
[----:B------:R-:W-:Y:S01]  /*3e60*/  BSSY B1, `(.L_x_76) ;  /* 0x0000009000017945 */ /* 0x000fe20003800000 */
[----:B------:R-:W-:Y:S02]  /*3e70*/  @P0 IMAD.MOV.U32 R21, RZ, RZ, R105 ;  /* 0x000000ffff150224 */ /* 0x000fe400078e0069 */
[----:B------:R-:W-:-:S04]  /*3e80*/  FMUL R19, R14, R89 ;  /* 0x000000590e137220 */ /* 0x000fc80000400000 */
[----:B------:R-:W-:-:S05]  /*3e90*/  FFMA R19, R80, R88, R19 ;  /* 0x0000005850137223 */ /* 0x000fca0000000013 */
[----:B------:R-:W-:-:S05]  /*3ea0*/  F2FP.F16.F32.PACK_AB R19, RZ, R19 ;  /* 0x00000013ff13723e */ /* 0x000fca00000000ff */
[----:B------:R0:W-:Y:S01]  /*3eb0*/  @P0 STG.E.U16 desc[UR36][R20.64+0x60], R19 ;  /* 0x0000601314000986 */ /* 0x0001e2000c101524 */
[----:B------:R-:W-:-:S13]  /*3ec0*/  ISETP.GT.AND P0, PT, R3, RZ, P2 ;  /* 0x000000ff0300720c */ /* 0x000fda0001704270 */
[----:B0-----:R-:W-:Y:S05]  /*3ed0*/  @!P0 BRA `(.L_x_77) ;  /* 0x0000000000048947 */ /* 0x001fea0003800000 */
[----:B------:R0:W5:Y:S02]  /*3ee0*/  LDG.E.LTC128B.U16 R114, desc[UR36][R6.64+0x62] ;  /* 0x0000622406727981 */ /* 0x000164000c1e1520 */
.L_x_77:
[----:B------:R-:W-:Y:S05]  /*3ef0*/  BSYNC B1 ;  /* 0x0000000000017941 */ /* 0x000fea0003800000 */
.L_x_76:
        /* <DEDUP_REMOVED lines=11> */
.L_x_79:
[----:B------:R-:W-:Y:S05]  /*3fb0*/  BSYNC B1 ;  /* 0x0000000000017941 */ /* 0x000fea0003800000 */
.L_x_78:
        /* <DEDUP_REMOVED lines=9> */
.L_x_81:
[----:B------:R-:W-:Y:S05]  /*4050*/  BSYNC B1 ;  /* 0x0000000000017941 */ /* 0x000fea0003800000 */
.L_x_80:
        /* <DEDUP_REMOVED lines=10> */
.L_x_83:
[----:B------:R-:W-:Y:S05]  /*4100*/  BSYNC B1 ;  /* 0x0000000000017941 */ /* 0x000fea0003800000 */
.L_x_82:
        /* <DEDUP_REMOVED lines=8> */
[----:B------:R-:W-:-:S05]  /*4190*/  IADD3 R20, P0, R15, R110, RZ ;  /* 0x0000006e0f147210 */ /* 0x000fca0007f1e0ff */
[----:B------:R-:W-:Y:S01]  /*41a0*/  IMAD.X R21, R5, 0x1, R111, P0 ;  /* 0x0000000105157824 */ /* 0x000fe200000e066f */
[----:B------:R-:W-:-:S05]  /*41b0*/  IADD3 R64, P0, R15, R110, RZ ;  /* 0x0000006e0f407210 */ /* 0x000fca0007f1e0ff */
[----:B------:R-:W-:Y:S01]  /*41c0*/  IMAD.X R65, R5, 0x1, R111, P0 ;  /* 0x0000000105417824 */ /* 0x000fe200000e066f */
[----:B------:R-:W-:-:S05]  /*41d0*/  IADD3 R14, P0, R15, R104, RZ ;  /* 0x000000680f0e7210 */ /* 0x000fca0007f1e0ff */
[----:B------:R-:W-:Y:S01]  /*41e0*/  IMAD.X R15, R5, 0x1, R105, P0 ;  /* 0x00000001050f7824 */ /* 0x000fe200000e0669 */
[----:B------:R-:W-:-:S04]  /*41f0*/  ISETP.GT.AND P0, PT, R4, 0x39, PT ;  /* 0x000000390400780c */ /* 0x000fc80003f04270 */
[----:B------:R-:W-:-:S13]  /*4200*/  ISETP.GT.AND P4, PT, R3, RZ, P0 ;  /* 0x000000ff0300720c */ /* 0x000fda0000784270 */
[----:B0-----:R-:W-:Y:S05]  /*4210*/  @!P4 BRA `(.L_x_85) ;  /* 0x000000000004c947 */ /* 0x001fea0003800000 */
[----:B------:R0:W5:Y:S02]  /*4220*/  LDG.E.LTC128B.U16 R114, desc[UR36][R6.64+0x72] ;  /* 0x0000722406727981 */ /* 0x000164000c1e1520 */
.L_x_85:
[----:B------:R-:W-:Y:S05]  /*4230*/  BSYNC B1 ;  /* 0x0000000000017941 */ /* 0x000fea0003800000 */
.L_x_84:
        /* <DEDUP_REMOVED lines=9> */
.L_x_87:
[----:B------:R-:W-:Y:S05]  /*42d0*/  BSYNC B1 ;  /* 0x0000000000017941 */ /* 0x000fea0003800000 */
.L_x_86:
        /* <DEDUP_REMOVED lines=9> */
.L_x_89:
[----:B------:R-:W-:Y:S05]  /*4370*/  BSYNC B1 ;  /* 0x0000000000017941 */ /* 0x000fea0003800000 */
.L_x_88:
[----:B-----5:R-:W-:-:S05]  /*4380*/  HADD2.F32 R4, -RZ, R114.H0_H0 ;  /* 0x20000072ff047230 */ /* 0x020fca0000004100 */
[----:B------:R-:W-:-:S04]  /*4390*/  FMUL R4, R4, R89 ;  /* 0x0000005904047220 */ /* 0x000fc80000400000 */
[----:B------:R-:W-:-:S05]  /*43a0*/  FFMA R4, R87, R88, R4 ;  /* 0x0000005857047223 */ /* 0x000fca0000000004 */
[----:B------:R-:W-:-:S04]  /*43b0*/  F2FP.F16.F32.PACK_AB R4, RZ, R4 ;  /* 0x00000004ff04723e */ /* 0x000fc800000000ff */
[----:B-1-34-:R-:W-:-:S05]  /*43c0*/  PRMT R6, R4, 0x7610, R6 ;  /* 0x0000761004067816 */ /* 0x01afca0000000006 */
[----:B------:R1:W-:Y:S01]  /*43d0*/  @P4 STG.E.U16 desc[UR36][R58.64+0x72], R6 ;  /* 0x000072063a004986 */ /* 0x0003e2000c101524 */
[----:B------:R-:W-:-:S13]  /*43e0*/  ISETP.GT.AND P4, PT, R3, 0x80, P6 ;  /* 0x000000800300780c */ /* 0x000fda0003784270 */
[----:B------:R-:W3:Y:S01]  /*43f0*/  @P4 LDG.E.LTC128B.U16 R114, desc[UR36][R62.64] ;  /* 0x000000243e724981 */ /* 0x000ee2000c1e1520 */
[----:B------:R-:W-:Y:S01]  /*4400*/  BSSY B1, `(.L_x_90) ;  /* 0x000000a000017945 */ /* 0x000fe20003800000 */
[----:B---3--:R-:W-:-:S05]  /*4410*/  HADD2.F32 R4, -RZ, R114.H0_H0 ;  /* 0x20000072ff047230 */ /* 0x008fca0000004100 */
[----:B------:R-:W-:-:S04]  /*4420*/  FMUL R5, R4, R89 ;  /* 0x0000005904057220 */ /* 0x000fc80000400000 */
[----:B------:R-:W-:-:S05]  /*4430*/  FFMA R5, R24, R88, R5 ;  /* 0x0000005818057223 */ /* 0x000fca0000000005 */
[----:B------:R-:W-:-:S05]  /*4440*/  F2FP.F16.F32.PACK_AB R5, RZ, R5 ;  /* 0x00000005ff05723e */ /* 0x000fca00000000ff */
[----:B------:R1:W-:Y:S01]  /*4450*/  @P4 STG.E.U16 desc[UR36][R14.64], R5 ;  /* 0x000000050e004986 */ /* 0x0003e2000c101524 */
[----:B------:R-:W-:-:S04]  /*4460*/  ISETP.NE.AND P4, PT, R117, RZ, PT ;  /* 0x000000ff7500720c */ /* 0x000fc80003f85270 */
[----:B------:R-:W-:-:S13]  /*4470*/  ISETP.GT.AND P4, PT, R3, 0x80, P4 ;  /* 0x000000800300780c */ /* 0x000fda0002784270 */
[----:B-1----:R-:W-:Y:S05]  /*4480*/  @!P4 BRA `(.L_x_91) ;  /* 0x000000000004c947 */ /* 0x002fea0003800000 */
[----:B------:R1:W5:Y:S02]  /*4490*/  LDG.E.LTC128B.U16 R114, desc[UR36][R60.64+0x2] ;  /* 0x000002243c727981 */ /* 0x000364000c1e1520 */
.L_x_91:
[----:B------:R-:W-:Y:S05]  /*44a0*/  BSYNC B1 ;  /* 0x0000000000017941 */ /* 0x000fea0003800000 */
.L_x_90:
[----:B-----5:R-:W-:Y:S01]  /*44b0*/  HADD2.F32 R4, -RZ, R114.H0_H0 ;  /* 0x20000072ff047230 */ /* 0x020fe20000004100 */
[----:B------:R-:W-:Y:S01]  /*44c0*/  ISETP.GT.AND P6, PT, R3, 0x88, P6 ;  /* 0x000000880300780c */ /* 0x000fe200037c4270 */
[----:B------:R-:W-:Y:S01]  /*44d0*/  @P4 IMAD.MOV.U32 R5, RZ, RZ, R15 ;  /* 0x000000ffff054224 */ /* 0x000fe200078e000f */
[----:B------:R-:W-:Y:S02]  /*44e0*/  BSSY B1, `(.L_x_92) ;  /* 0x0000009000017945 */ /* 0x000fe40003800000 */
[----:B------:R-:W-:-:S04]  /*44f0*/  FMUL R4, R4, R89 ;  /* 0x0000005904047220 */ /* 0x000fc80000400000 */
[----:B------:R-:W-:-:S05]  /*4500*/  FFMA R4, R25, R88, R4 ;  /* 0x0000005819047223 */ /* 0x000fca0000000004 */
[----:B------:R-:W-:-:S04]  /*4510*/  F2FP.F16.F32.PACK_AB R4, RZ, R4 ;  /* 0x00000004ff04723e */ /* 0x000fc800000000ff */
[----:B------:R-:W-:Y:S01]  /*4520*/  PRMT R6, R4, 0x7610, R6 ;  /* 0x0000761004067816 */ /* 0x000fe20000000006 */
[----:B------:R-:W-:-:S05]  /*4530*/  @P4 IMAD.MOV.U32 R4, RZ, RZ, R14 ;  /* 0x000000ffff044224 */ /* 0x000fca00078e000e */
[----:B------:R3:W-:Y:S01]  /*4540*/  @P4 STG.E.U16 desc[UR36][R4.64+0x2], R6 ;  /* 0x0000020604004986 */ /* 0x0007e2000c101524 */
[----:B------:R-:W-:Y:S05]  /*4550*/  @!P6 BRA `(.L_x_93) ;  /* 0x000000000004e947 */ /* 0x000fea0003800000 */
[----:B------:R4:W5:Y:S02]  /*4560*/  LDG.E.LTC128B.U16 R114, desc[UR36][R8.64] ;  /* 0x0000002408727981 */ /* 0x000964000c1e1520 */
.L_x_93:
[----:B------:R-:W-:Y:S05]  /*4570*/  BSYNC B1 ;  /* 0x0000000000017941 */ /* 0x000fea0003800000 */
.L_x_92:
[----:B---3-5:R-:W-:Y:S01]  /*4580*/  HADD2.F32 R4, -RZ, R114.H0_H0 ;  /* 0x20000072ff047230 */ /* 0x028fe20000004100 */
[----:B------:R-:W-:Y:S01]  /*4590*/  ISETP.NE.AND P4, PT, R117, RZ, PT ;  /* 0x000000ff7500720c */ /* 0x000fe20003f85270 */
[----:B------:R-:W-:Y:S03]  /*45a0*/  BSSY B1, `(.L_x_94) ;  /* 0x0000008000017945 */ /* 0x000fe60003800000 */
[----:B------:R-:W-:Y:S01]  /*45b0*/  FMUL R5, R4, R89 ;  /* 0x0000005904057220 */ /* 0x000fe20000400000 */
[----:B------:R-:W-:-:S03]  /*45c0*/  ISETP.GT.AND P4, PT, R3, 0x88, P4 ;  /* 0x000000880300780c */ /* 0x000fc60002784270 */
[----:B------:R-:W-:-:S05]  /*45d0*/  FFMA R5, R26, R88, R5 ;  /* 0x000000581a057223 */ /* 0x000fca0000000005 */
[----:B------:R-:W-:-:S05]  /*45e0*/  F2FP.F16.F32.PACK_AB R5, RZ, R5 ;  /* 0x00000005ff05723e */ /* 0x000fca00000000ff */
[----:B------:R3:W-:Y:S01]  /*45f0*/  @P6 STG.E.U16 desc[UR36][R20.64], R5 ;  /* 0x0000000514006986 */ /* 0x0007e2000c101524 */
[----:B------:R-:W-:Y:S05]  /*4600*/  @!P4 BRA `(.L_x_95) ;  /* 0x000000000004c947 */ /* 0x000fea0003800000 */
[----:B------:R0:W5:Y:S02]  /*4610*/  LDG.E.LTC128B.U16 R114, desc[UR36][R12.64+0x2] ;  /* 0x000002240c727981 */ /* 0x000164000c1e1520 */
.L_x_95:
[----:B------:R-:W-:Y:S05]  /*4620*/  BSYNC B1 ;  /* 0x0000000000017941 */ /* 0x000fea0003800000 */
.L_x_94:
[----:B-----5:R-:W-:Y:S01]  /*4630*/  HADD2.F32 R4, -RZ, R114.H0_H0 ;  /* 0x20000072ff047230 */ /* 0x020fe20000004100 */
[----:B------:R-:W-:Y:S01]  /*4640*/  ISETP.NE.AND P6, PT, R115, RZ, PT ;  /* 0x000000ff7300720c */ /* 0x000fe20003fc5270 */
[----:B------:R-:W-:Y:S03]  /*4650*/  BSSY B1, `(.L_x_96) ;  /* 0x0000008000017945 */ /* 0x000fe60003800000 */
[----:B------:R-:W-:-:S04]  /*4660*/  FMUL R4, R4, R89 ;  /* 0x0000005904047220 */ /* 0x000fc80000400000 */
[----:B------:R-:W-:-:S05]  /*4670*/  FFMA R4, R27, R88, R4 ;  /* 0x000000581b047223 */ /* 0x000fca0000000004 */
[----:B------:R-:W-:-:S05]  /*4680*/  F2FP.F16.F32.PACK_AB R4, RZ, R4 ;  /* 0x00000004ff04723e */ /* 0x000fca00000000ff */
[----:B------:R0:W-:Y:S01]  /*4690*/  @P4 STG.E.U16 desc[UR36][R64.64+0x2], R4 ;  /* 0x0000020440004986 */ /* 0x0001e2000c101524 */
[----:B------:R-:W-:-:S13]  /*46a0*/  ISETP.GT.AND P4, PT, R3, 0x80, P6 ;  /* 0x000000800300780c */ /* 0x000fda0003784270 */
[----:B0-----:R-:W-:Y:S05]  /*46b0*/  @!P4 BRA `(.L_x_97) ;  /* 0x000000000004c947 */ /* 0x001fea0003800000 */
[----:B------:R0:W5:Y:S02]  /*46c0*/  LDG.E.LTC128B.U16 R114, desc[UR36][R60.64+0x10] ;  /* 0x000010243c727981 */ /* 0x000164000c1e1520 */
.L_x_97:
[----:B------:R-:W-:Y:S05]  /*46d0*/  BSYNC B1 ;  /* 0x0000000000017941 */ /* 0x000fea0003800000 */
.L_x_96:
[----:B-----5:R-:W-:Y:S01]  /*46e0*/  HADD2.F32 R4, -RZ, R114.H0_H0 ;  /* 0x20000072ff047230 */ /* 0x020fe20000004100 */
[----:B------:R-:W-:Y:S01]  /*46f0*/  ISETP.NE.AND P6, PT, R118, RZ, PT ;  /* 0x000000ff7600720c */ /* 0x000fe20003fc5270 */
[----:B------:R-:W-:Y:S03]  /*4700*/  BSSY B1, `(.L_x_98) ;  /* 0x000000b000017945 */ /* 0x000fe60003800000 */
[----:B---3--:R-:W-:Y:S01]  /*4710*/  FMUL R5, R4, R89 ;  /* 0x0000005904057220 */ /* 0x008fe20000400000 */
[----:B------:R-:W-:-:S03]  /*4720*/  @P4 IMAD.MOV.U32 R4, RZ, RZ, R14 ;  /* 0x000000ffff044224 */ /* 0x000fc600078e000e */
[----:B------:R-:W-:-:S05]  /*4730*/  FFMA R5, R28, R88, R5 ;  /* 0x000000581c057223 */ /* 0x000fca0000000005 */
[----:B------:R-:W-:-:S04]  /*4740*/  F2FP.F16.F32.PACK_AB R5, RZ, R5 ;  /* 0x00000005ff05723e */ /* 0x000fc800000000ff */
[----:B------:R-:W-:Y:S01]  /*4750*/  PRMT R6, R5, 0x7610, R6 ;  /* 0x0000761005067816 */ /* 0x000fe20000000006 */
[----:B------:R-:W-:-:S05]  /*4760*/  @P4 IMAD.MOV.U32 R5, RZ, RZ, R15 ;  /* 0x000000ffff054224 */ /* 0x000fca00078e000f */
[----:B------:R3:W-:Y:S01]  /*4770*/  @P4 STG.E.U16 desc[UR36][R4.64+0x10], R6 ;  /* 0x0000100604004986 */ /* 0x0007e2000c101524 */
[----:B------:R-:W-:-:S13]  /*4780*/  ISETP.GT.AND P4, PT, R3, 0x80, P6 ;  /* 0x000000800300780c */ /* 0x000fda0003784270 */
[----:B---3--:R-:W-:Y:S05]  /*4790*/  @!P4 BRA `(.L_x_99) ;  /* 0x000000000004c947 */ /* 0x008fea0003800000 */
[----:B------:R3:W5:Y:S02]  /*47a0*/  LDG.E.LTC128B.U16 R114, desc[UR36][R60.64+0x12] ;  /* 0x000012243c727981 */ /* 0x000764000c1e1520 */
.L_x_99:
[----:B------:R-:W-:Y:S05]  /*47b0*/  BSYNC B1 ;  /* 0x0000000000017941 */ /* 0x000fea0003800000 */
.L_x_98:
[----:B-----5:R-:W-:Y:S01]  /*47c0*/  HADD2.F32 R4, -RZ, R114.H0_H0 ;  /* 0x20000072ff047230 */ /* 0x020fe20000004100 */
[----:B------:R-:W-:Y:S01]  /*47d0*/  BSSY B1, `(.L_x_100) ;  /* 0x000000c000017945 */ /* 0x000fe20003800000 */
[----:B------:R-:W-:-:S03]  /*47e0*/  @P4 IMAD.MOV.U32 R5, RZ, RZ, R15 ;  /* 0x000000ffff054224 */ /* 0x000fc600078e000f */
[----:B------:R-:W-:-:S04]  /*47f0*/  FMUL R4, R4, R89 ;  /* 0x0000005904047220 */ /* 0x000fc80000400000 */
[----:B------:R-:W-:-:S05]  /*4800*/  FFMA R4, R29, R88, R4 ;  /* 0x000000581d047223 */ /* 0x000fca0000000004 */
[----:B------:R-:W-:-:S04]  /*4810*/  F2FP.F16.F32.PACK_AB R4, RZ, R4 ;  /* 0x00000004ff04723e */ /* 0x000fc800000000ff */
[----:B------:R-:W-:Y:S01]  /*4820*/  PRMT R6, R4, 0x7610, R6 ;  /* 0x0000761004067816 */ /* 0x000fe20000000006 */
[----:B------:R-:W-:-:S05]  /*4830*/  @P4 IMAD.MOV.U32 R4, RZ, RZ, R14 ;  /* 0x000000ffff044224 */ /* 0x000fca00078e000e */
[----:B------:R0:W-:Y:S01]  /*4840*/  @P4 STG.E.U16 desc[UR36][R4.64+0x12], R6 ;  /* 0x0000120604004986 */ /* 0x0001e2000c101524 */
[----:B------:R-:W-:-:S04]  /*4850*/  ISETP.NE.AND P4, PT, R115, RZ, PT ;  /* 0x000000ff7300720c */ /* 0x000fc80003f85270 */
[----:B------:R-:W-:-:S13]  /*4860*/  ISETP.GT.AND P4, PT, R3, 0x88, P4 ;  /* 0x000000880300780c */ /* 0x000fda0002784270 */
[----:B0-----:R-:W-:Y:S05]  /*4870*/  @!P4 BRA `(.L_x_101) ;  /* 0x000000000004c947 */ /* 0x001fea0003800000 */
[----:B------:R0:W5:Y:S02]  /*4880*/  LDG.E.LTC128B.U16 R114, desc[UR36][R12.64+0x10] ;  /* 0x000010240c727981 */ /* 0x000164000c1e1520 */
.L_x_101:
[----:B------:R-:W-:Y:S05]  /*4890*/  BSYNC B1 ;  /* 0x0000000000017941 */ /* 0x000fea0003800000 */
.L_x_100:
        /* <DEDUP_REMOVED lines=9> */
.L_x_103:
[----:B------:R-:W-:Y:S05]  /*4930*/  BSYNC B1 ;  /* 0x0000000000017941 */ /* 0x000fea0003800000 */
.L_x_102:
[----:B-----5:R-:W-:Y:S01]  /*4940*/  HADD2.F32 R4, -RZ, R114.H0_H0 ;  /* 0x20000072ff047230 */ /* 0x020fe20000004100 */
[----:B------:R-:W-:Y:S01]  /*4950*/  ISETP.NE.AND P6, PT, R119, RZ, PT ;  /* 0x000000ff7700720c */ /* 0x000fe20003fc5270 */
        /* <DEDUP_REMOVED lines=8> */
[----:B------:R-:W-:-:S13]  /*49e0*/  ISETP.GT.AND P4, PT, R3, 0x80, P6 ;  /* 0x000000800300780c */ /* 0x000fda0003784270 */
[----:B0-----:R-:W-:Y:S05]  /*49f0*/  @!P4 BRA `(.L_x_105) ;  /* 0x000000000004c947 */ /* 0x001fea0003800000 */
[----:B------:R0:W5:Y:S02]  /*4a00*/  LDG.E.LTC128B.U16 R114, desc[UR36][R60.64+0x20] ;  /* 0x000020243c727981 */ /* 0x000164000c1e1520 */
.L_x_105:
[----:B------:R-:W-:Y:S05]  /*4a10*/  BSYNC B1 ;  /* 0x0000000000017941 */ /* 0x000fea0003800000 */
.L_x_104:
[----:B-----5:R-:W-:Y:S01]  /*4a20*/  HADD2.F32 R4, -RZ, R114.H0_H0 ;  /* 0x20000072ff047230 */ /* 0x020fe20000004100 */
[----:B------:R-:W-:Y:S01]  /*4a30*/  ISETP.NE.AND P6, PT, R101, RZ, PT ;  /* 0x000000ff6500720c */ /* 0x000fe20003fc5270 */
[----:B------:R-:W-:Y:S03]  /*4a40*/  BSSY B1, `(.L_x_106) ;  /* 0x000000b000017945 */ /* 0x000fe60003800000 */
[----:B------:R-:W-:Y:S01]  /*4a50*/  FMUL R5, R4, R89 ;  /* 0x0000005904057220 */ /* 0x000fe20000400000 */
[----:B------:R-:W-:-:S03]  /*4a60*/  @P4 IMAD.MOV.U32 R4, RZ, RZ, R14 ;  /* 0x000000ffff044224 */ /* 0x000fc600078e000e */
        /* <DEDUP_REMOVED lines=8> */
.L_x_107:
[----:B------:R-:W-:Y:S05]  /*4af0*/  BSYNC B1 ;  /* 0x0000000000017941 */ /* 0x000fea0003800000 */
.L_x_106:
        /* <DEDUP_REMOVED lines=13> */
.L_x_109:
[----:B------:R-:W-:Y:S05]  /*4bd0*/  BSYNC B1 ;  /* 0x0000000000017941 */ /* 0x000fea0003800000 */
.L_x_108:
[----:B-----5:R-:W-:Y:S01]  /*4be0*/  HADD2.F32 R4, -RZ, R114.H0_H0 ;  /* 0x20000072ff047230 */ /* 0x020fe20000004100 */
[----:B------:R-:W-:Y:S04]  /*4bf0*/  BSSY B1, `(.L_x_110) ;  /* 0x000000b000017945 */ /* 0x000fe80003800000 */
        /* <DEDUP_REMOVED lines=10> */
.L_x_111:
[----:B------:R-:W-:Y:S05]  /*4ca0*/  BSYNC B1 ;  /* 0x0000000000017941 */ /* 0x000fea0003800000 */
.L_x_110:
        /* <DEDUP_REMOVED lines=13> */
.L_x_113:
[----:B------:R-:W-:Y:S05]  /*4d80*/  BSYNC B1 ;  /* 0x0000000000017941 */ /* 0x000fea0003800000 */
.L_x_112:
        /* <DEDUP_REMOVED lines=13> */
.L_x_115:
[----:B------:R-:W-:Y:S05]  /*4e60*/  BSYNC B1 ;  /* 0x0000000000017941 */ /* 0x000fea0003800000 */
.L_x_114:
        /* <DEDUP_REMOVED lines=13> */
.L_x_117:
[----:B------:R-:W-:Y:S05]  /*4f40*/  BSYNC B1 ;  /* 0x0000000000017941 */ /* 0x000fea0003800000 */
.L_x_116:
        /* <DEDUP_REMOVED lines=12> */
.L_x_119:
[----:B------:R-:W-:Y:S05]  /*5010*/  BSYNC B1 ;  /* 0x0000000000017941 */ /* 0x000fea0003800000 */
.L_x_118:
        /* <DEDUP_REMOVED lines=13> */
.L_x_121:
[----:B------:R-:W-:Y:S05]  /*50f0*/  BSYNC B1 ;  /* 0x0000000000017941 */ /* 0x000fea0003800000 */
.L_x_120:
        /* <DEDUP_REMOVED lines=13> */
.L_x_123:
[----:B------:R-:W-:Y:S05]  /*51d0*/  BSYNC B1 ;  /* 0x0000000000017941 */ /* 0x000fea0003800000 */
.L_x_122:
        /* <DEDUP_REMOVED lines=13> */
.L_x_125:
[----:B------:R-:W-:Y:S05]  /*52b0*/  BSYNC B1 ;  /* 0x0000000000017941 */ /* 0x000fea0003800000 */
.L_x_124:
        /* <DEDUP_REMOVED lines=12> */
.L_x_127:
[----:B------:R-:W-:Y:S05]  /*5380*/  BSYNC B1 ;  /* 0x0000000000017941 */ /* 0x000fea0003800000 */
.L_x_126:
        /* <DEDUP_REMOVED lines=13> */
.L_x_129:
[----:B------:R-:W-:Y:S05]  /*5460*/  BSYNC B1 ;  /* 0x0000000000017941 */ /* 0x000fea0003800000 */
.L_x_128:
        /* <DEDUP_REMOVED lines=12> */
.L_x_131:
[----:B------:R-:W-:Y:S05]  /*5530*/  BSYNC B1 ;  /* 0x0000000000017941 */ /* 0x000fea0003800000 */
.L_x_130:
        /* <DEDUP_REMOVED lines=12> */
.L_x_133:
[----:B------:R-:W-:Y:S05]  /*5600*/  BSYNC B1 ;  /* 0x0000000000017941 */ /* 0x000fea0003800000 */
.L_x_132:
[----:B-----5:R-:W-:Y:S01]  /*5610*/  HADD2.F32 R4, -RZ, R114.H0_H0 ;  /* 0x20000072ff047230 */ /* 0x020fe20000004100 */
[----:B------:R-:W-:Y:S01]  /*5620*/  ISETP.GT.AND P5, PT, R3, 0x88, P5 ;  /* 0x000000880300780c */ /* 0x000fe20002fa4270 */
        /* <DEDUP_REMOVED lines=8> */
[----:B------:R-:W-:Y:S05]  /*56b0*/  @!P5 BRA `(.L_x_135) ;  /* 0x000000000004d947 */ /* 0x000fea0003800000 */
[----:B------:R0:W5:Y:S02]  /*56c0*/  LDG.E.LTC128B.U16 R114, desc[UR36][R12.64+0x52] ;  /* 0x000052240c727981 */ /* 0x000164000c1e1520 */
.L_x_135:
[----:B------:R-:W-:Y:S05]  /*56d0*/  BSYNC B1 ;  /* 0x0000000000017941 */ /* 0x000fea0003800000 */
.L_x_134:
[----:B0----5:R-:W-:Y:S01]  /*56e0*/  HADD2.F32 R4, -RZ, R114.H0_H0 ;  /* 0x20000072ff047230 */ /* 0x021fe20000004100 */
        /* <DEDUP_REMOVED lines=11> */
.L_x_137:
[----:B------:R-:W-:Y:S05]  /*57a0*/  BSYNC B1 ;  /* 0x0000000000017941 */ /* 0x000fea0003800000 */
.L_x_136:
[----:B0----5:R-:W-:Y:S01]  /*57b0*/  HADD2.F32 R4, -RZ, R114.H0_H0 ;  /* 0x20000072ff047230 */ /* 0x021fe20000004100 */
        /* <DEDUP_REMOVED lines=11> */
.L_x_139:
[----:B------:R-:W-:Y:S05]  /*5870*/  BSYNC B1 ;  /* 0x0000000000017941 */ /* 0x000fea0003800000 */
.L_x_138:
        /* <DEDUP_REMOVED lines=12> */
.L_x_141:
[----:B------:R-:W-:Y:S05]  /*5940*/  BSYNC B1 ;  /* 0x0000000000017941 */ /* 0x000fea0003800000 */
.L_x_140:
        /* <DEDUP_REMOVED lines=12> */
.L_x_143:
[----:B------:R-:W-:Y:S05]  /*5a10*/  BSYNC B1 ;  /* 0x0000000000017941 */ /* 0x000fea0003800000 */
.L_x_142:
        /* <DEDUP_REMOVED lines=12> */
.L_x_145:
[----:B------:R-:W-:Y:S05]  /*5ae0*/  BSYNC B1 ;  /* 0x0000000000017941 */ /* 0x000fea0003800000 */
.L_x_144:
        /* <DEDUP_REMOVED lines=12> */
.L_x_147:
[----:B------:R-:W-:Y:S05]  /*5bb0*/  BSYNC B1 ;  /* 0x0000000000017941 */ /* 0x000fea0003800000 */
.L_x_146:
        /* <DEDUP_REMOVED lines=9> */
.L_x_149:
[----:B------:R-:W-:Y:S05]  /*5c50*/  BSYNC B1 ;  /* 0x0000000000017941 */ /* 0x000fea0003800000 */
.L_x_148:
        /* <DEDUP_REMOVED lines=12> */
.L_x_151:
[----:B------:R-:W-:Y:S05]  /*5d20*/  BSYNC B1 ;  /* 0x0000000000017941 */ /* 0x000fea0003800000 */
.L_x_150:
[----:B------:R-:W-:Y:S05]  /*5d30*/  @!P0 BRA `(.L_x_152) ;  /* 0x0000001400848947 */ /* 0x000fea0003800000 */
[----:B-----5:R-:W-:-:S05]  /*5d40*/  HADD2.F32 R114, -RZ, R114.H0_H0 ;  /* 0x20000072ff727230 */ /* 0x020fca0000004100 */
[----:B------:R-:W-:-:S04]  /*5d50*/  FMUL R114, R114, R89 ;  /* 0x0000005972727220 */ /* 0x000fc80000400000 */
[----:B------:R-:W-:-:S05]  /*5d60*/  FFMA R114, R55, R88, R114 ;  /* 0x0000005837727223 */ /* 0x000fca0000000072 */
[----:B------:R-:W-:-:S05]  /*5d70*/  F2FP.F16.F32.PACK_AB R114, RZ, R114 ;  /* 0x00000072ff72723e */ /* 0x000fca00000000ff */
[----:B------:R0:W-:Y:S01]  /*5d80*/  STG.E.U16 desc[UR36][R10.64+0x72], R114 ;  /* 0x000072720a007986 */ /* 0x0001e2000c101524 */
[----:B------:R-:W-:Y:S05]  /*5d90*/  BRA `(.L_x_152) ;  /* 0x00000014006c7947 */ /* 0x000fea0003800000 */
.L_x_29:
[----:B------:R-:W-:Y:S01]  /*5da0*/  ULDC.64 UR4, c[0x0][0x5c0] ;  /* 0x0001700000047ab9 */ /* 0x000fe20000000a00 */
[-C--:B------:R-:W-:Y:S01]  /*5db0*/  FMUL R56, R56, R88.reuse ;  /* 0x0000005838387220 */ /* 0x080fe20000400000 */
[----:B------:R-:W-:Y:S01]  /*5dc0*/  LEA R10, P1, R112, UR4, 0x1 ;  /* 0x00000004700a7c11 */ /* 0x000fe2000f8208ff */
[----:B------:R-:W-:Y:S01]  /*5dd0*/  IMAD.SHL.U32 R7, R94, 0x2, RZ ;  /* 0x000000025e077824 */ /* 0x000fe200078e00ff */
[----:B------:R-:W-:Y:S01]  /*5de0*/  ISETP.GT.AND P3, PT, R4, 0x1, PT ;  /* 0x000000010400780c */ /* 0x000fe20003f64270 */
[----:B------:R-:W-:Y:S01]  /*5df0*/  FMUL R57, R57, R88 ;  /* 0x0000005839397220 */ /* 0x000fe20000400000 */
[----:B------:R-:W-:Y:S01]  /*5e00*/  F2FP.F16.F32.PACK_AB R56, RZ, R56 ;  /* 0x00000038ff38723e */ /* 0x000fe200000000ff */
[-C--:B------:R-:W-:Y:S01]  /*5e10*/  FMUL R58, R58, R88.reuse ;  /* 0x000000583a3a7220 */ /* 0x080fe20000400000 */
[----:B------:R-:W-:Y:S01]  /*5e20*/  LEA.HI.X R11, R112, UR5, R105, 0x1, P1 ;  /* 0x00000005700b7c11 */ /* 0x000fe200088f0c69 */
[-C--:B------:R-:W-:Y:S01]  /*5e30*/  FMUL R59, R59, R88.reuse ;  /* 0x000000583b3b7220 */ /* 0x080fe20000400000 */
[----:B------:R-:W-:Y:S01]  /*5e40*/  ISETP.GT.AND P1, PT, R3, RZ, P3 ;  /* 0x000000ff0300720c */ /* 0x000fe20001f24270 */
[----:B------:R-:W-:Y:S01]  /*5e50*/  IMAD.SHL.U32 R19, R95, 0x2, RZ ;  /* 0x000000025f137824 */ /* 0x000fe200078e00ff */
[----:B------:R-:W-:Y:S01]  /*5e60*/  ISETP.GT.AND P2, PT, R3, 0x8, P6 ;  /* 0x000000080300780c */ /* 0x000fe20003744270 */
[----:B------:R-:W-:Y:S01]  /*5e70*/  @P0 STG.E.U16 desc[UR36][R10.64], R56 ;  /* 0x000000380a000986 */ /* 0x000fe2000c101524 */
[----:B------:R-:W-:Y:S01]  /*5e80*/  SHF.L.U64.HI R5, R94, 0x1, R93 ;  /* 0x000000015e057819 */ /* 0x000fe2000001025d */
[----:B------:R-:W-:Y:S01]  /*5e90*/  FMUL R60, R60, R88 ;  /* 0x000000583c3c7220 */ /* 0x000fe20000400000 */
[----:B------:R-:W-:Y:S01]  /*5ea0*/  IADD3 R8, P0, R7, R10, RZ ;  /* 0x0000000a07087210 */ /* 0x000fe20007f1e0ff */
[-C--:B------:R-:W-:Y:S01]  /*5eb0*/  FMUL R61, R61, R88.reuse ;  /* 0x000000583d3d7220 */ /* 0x080fe20000400000 */
[----:B------:R-:W-:Y:S01]  /*5ec0*/  F2FP.F16.F32.PACK_AB R57, RZ, R57 ;  /* 0x00000039ff39723e */ /* 0x000fe200000000ff */
[----:B------:R-:W-:Y:S01]  /*5ed0*/  FMUL R63, R63, R88 ;  /* 0x000000583f3f7220 */ /* 0x000fe20000400000 */
[----:B------:R-:W-:Y:S01]  /*5ee0*/  F2FP.F16.F32.PACK_AB R58, RZ, R58 ;  /* 0x0000003aff3a723e */ /* 0x000fe200000000ff */
[----:B------:R-:W-:Y:S01]  /*5ef0*/  IMAD.X R9, R5, 0x1, R11, P0 ;  /* 0x0000000105097824 */ /* 0x000fe200000e060b */
[----:B------:R-:W-:Y:S01]  /*5f00*/  ISETP.GT.AND P0, PT, R3, 0x8, P3 ;  /* 0x000000080300780c */ /* 0x000fe20001f04270 */
[----:B------:R-:W-:Y:S01]  /*5f10*/  @P1 STG.E.U16 desc[UR36][R10.64+0x2], R57 ;  /* 0x000002390a001986 */ /* 0x000fe2000c101524 */
[----:B------:R-:W-:Y:S01]  /*5f20*/  F2FP.F16.F32.PACK_AB R59, RZ, R59 ;  /* 0x0000003bff3b723e */ /* 0x000fe200000000ff */
[----:B------:R-:W-:Y:S01]  /*5f30*/  FMUL R62, R62, R88 ;  /* 0x000000583e3e7220 */ /* 0x000fe20000400000 */
[----:B------:R-:W-:Y:S01]  /*5f40*/  SHF.L.U64.HI R13, R95, 0x1, R92 ;  /* 0x000000015f0d7819 */ /* 0x000fe2000001025c */
[----:B------:R-:W-:Y:S01]  /*5f50*/  @P2 STG.E.U16 desc[UR36][R8.64], R58 ;  /* 0x0000003a08002986 */ /* 0x000fe2000c101524 */
[----:B------:R-:W-:Y:S01]  /*5f60*/  IADD3 R6, P1, P2, R19, R10, R7 ;  /* 0x0000000a13067210 */ /* 0x000fe20007a3e007 */
[-C--:B------:R-:W-:Y:S01]  /*5f70*/  FMUL R64, R64, R88.reuse ;  /* 0x0000005840407220 */ /* 0x080fe20000400000 */
[C---:B------:R-:W-:Y:S01]  /*5f80*/  ISETP.GT.AND P4, PT, R4.reuse, 0x8, PT ;  /* 0x000000080400780c */ /* 0x040fe20003f84270 */
[-C--:B------:R-:W-:Y:S01]  /*5f90*/  FMUL R65, R65, R88.reuse ;  /* 0x0000005841417220 */ /* 0x080fe20000400000 */
[----:B------:R-:W-:Y:S01]  /*5fa0*/  ISETP.GT.AND P3, PT, R4, 0x9, PT ;  /* 0x000000090400780c */ /* 0x000fe20003f64270 */
[-C--:B------:R-:W-:Y:S01]  /*5fb0*/  FMUL R66, R66, R88.reuse ;  /* 0x0000005842427220 */ /* 0x080fe20000400000 */
[----:B------:R-:W-:Y:S01]  /*5fc0*/  IADD3.X R7, R13, R11, R5, P1, P2 ;  /* 0x0000000b0d077210 */ /* 0x000fe20000fe4405 */
[----:B------:R-:W-:Y:S01]  /*5fd0*/  @P0 STG.E.U16 desc[UR36][R8.64+0x2], R59 ;  /* 0x0000023b08000986 */ /* 0x000fe2000c101524 */
[----:B------:R-:W-:Y:S01]  /*5fe0*/  ISETP.GT.AND P1, PT, R3, RZ, P4 ;  /* 0x000000ff0300720c */ /* 0x000fe20002724270 */
[-C--:B------:R-:W-:Y:S01]  /*5ff0*/  FMUL R67, R67, R88.reuse ;  /* 0x0000005843437220 */ /* 0x080fe20000400000 */
[----:B------:R-:W-:Y:S01]  /*6000*/  ISETP.GT.AND P0, PT, R3, RZ, P3 ;  /* 0x000000ff0300720c */ /* 0x000fe20001f04270 */
[----:B------:R-:W-:Y:S01]  /*6010*/  FMUL R68, R68, R88 ;  /* 0x0000005844447220 */ /* 0x000fe20000400000 */
[----:B------:R-:W-:Y:S01]  /*6020*/  F2FP.F16.F32.PACK_AB R60, RZ, R60 ;  /* 0x0000003cff3c723e */ /* 0x000fe200000000ff */
[-C--:B------:R-:W-:Y:S01]  /*6030*/  FMUL R69, R69, R88.reuse ;  /* 0x0000005845457220 */ /* 0x080fe20000400000 */
[----:B------:R-:W-:Y:S01]  /*6040*/  F2FP.F16.F32.PACK_AB R61, RZ, R61 ;  /* 0x0000003dff3d723e */ /* 0x000fe200000000ff */
[-C--:B------:R-:W-:Y:S01]  /*6050*/  FMUL R70, R70, R88.reuse ;  /* 0x0000005846467220 */ /* 0x080fe20000400000 */
[----:B------:R-:W-:Y:S01]  /*6060*/  F2FP.F16.F32.PACK_AB R63, RZ, R63 ;  /* 0x0000003fff3f723e */ /* 0x000fe200000000ff */
[----:B------:R-:W-:Y:S01]  /*6070*/  FMUL R71, R71, R88 ;  /* 0x0000005847477220 */ /* 0x000fe20000400000 */
[----:B------:R-:W-:Y:S01]  /*6080*/  F2FP.F16.F32.PACK_AB R62, RZ, R62 ;  /* 0x0000003eff3e723e */ /* 0x000fe200000000ff */
[----:B------:R-:W-:Y:S01]  /*6090*/  FMUL R72, R72, R88 ;  /* 0x0000005848487220 */ /* 0x000fe20000400000 */
[----:B------:R-:W-:Y:S01]  /*60a0*/  F2FP.F16.F32.PACK_AB R64, RZ, R64 ;  /* 0x00000040ff40723e */ /* 0x000fe200000000ff */
[----:B------:R-:W-:Y:S01]  /*60b0*/  @P1 STG.E.U16 desc[UR36][R10.64+0x10], R60 ;  /* 0x0000103c0a001986 */ /* 0x000fe2000c101524 */
[----:B------:R-:W-:Y:S01]  /*60c0*/  ISETP.GT.AND P1, PT, R3, 0x8, P4 ;  /* 0x000000080300780c */ /* 0x000fe20002724270 */
[-C--:B------:R-:W-:Y:S01]  /*60d0*/  FMUL R73, R73, R88.reuse ;  /* 0x0000005849497220 */ /* 0x080fe20000400000 */
[----:B------:R-:W-:Y:S01]  /*60e0*/  ISETP.GT.AND P2, PT, R4, 0x11, PT ;  /* 0x000000110400780c */ /* 0x000fe20003f44270 */
[----:B------:R-:W-:Y:S01]  /*60f0*/  @P0 STG.E.U16 desc[UR36][R10.64+0x12], R61 ;  /* 0x0000123d0a000986 */ /* 0x000fe2000c101524 */
[----:B------:R-:W-:Y:S01]  /*6100*/  ISETP.GT.AND P0, PT, R3, 0x8, P3 ;  /* 0x000000080300780c */ /* 0x000fe20001f04270 */
[-C--:B------:R-:W-:Y:S01]  /*6110*/  FMUL R74, R74, R88.reuse ;  /* 0x000000584a4a7220 */ /* 0x080fe20000400000 */
[----:B------:R-:W-:Y:S01]  /*6120*/  ISETP.GT.AND P3, PT, R4, 0x10, PT ;  /* 0x000000100400780c */ /* 0x000fe20003f64270 */
[-C--:B------:R-:W-:Y:S01]  /*6130*/  FMUL R75, R75, R88.reuse ;  /* 0x000000584b4b7220 */ /* 0x080fe20000400000 */
[----:B------:R-:W-:Y:S01]  /*6140*/  F2FP.F16.F32.PACK_AB R65, RZ, R65 ;  /* 0x00000041ff41723e */ /* 0x000fe200000000ff */
[----:B------:R-:W-:Y:S01]  /*6150*/  FMUL R76, R76, R88 ;  /* 0x000000584c4c7220 */ /* 0x000fe20000400000 */
[----:B------:R-:W-:Y:S01]  /*6160*/  F2FP.F16.F32.PACK_AB R66, RZ, R66 ;  /* 0x00000042ff42723e */ /* 0x000fe200000000ff */
[----:B------:R-:W-:Y:S01]  /*6170*/  FMUL R77, R77, R88 ;  /* 0x000000584d4d7220 */ /* 0x000fe20000400000 */
[----:B------:R-:W-:Y:S01]  /*6180*/  F2FP.F16.F32.PACK_AB R67, RZ, R67 ;  /* 0x00000043ff43723e */ /* 0x000fe200000000ff */
[----:B------:R-:W-:Y:S01]  /*6190*/  @P1 STG.E.U16 desc[UR36][R8.64+0x10], R62 ;  /* 0x0000103e08001986 */ /* 0x000fe2000c101524 */
[----:B------:R-:W-:Y:S01]  /*61a0*/  F2FP.F16.F32.PACK_AB R68, RZ, R68 ;  /* 0x00000044ff44723e */ /* 0x000fe200000000ff */
[-C--:B------:R-:W-:Y:S01]  /*61b0*/  FMUL R78, R78, R88.reuse ;  /* 0x000000584e4e7220 */ /* 0x080fe20000400000 */
[----:B------:R-:W-:Y:S01]  /*61c0*/  ISETP.GT.AND P1, PT, R4, 0x19, PT ;  /* 0x000000190400780c */ /* 0x000fe20003f24270 */
[----:B------:R-:W-:Y:S01]  /*61d0*/  @P0 STG.E.U16 desc[UR36][R8.64+0x12], R63 ;  /* 0x0000123f08000986 */ /* 0x000fe2000c101524 */
[----:B------:R-:W-:Y:S01]  /*61e0*/  ISETP.GT.AND P0, PT, R3, RZ, P3 ;  /* 0x000000ff0300720c */ /* 0x000fe20001f04270 */
[-C--:B------:R-:W-:Y:S01]  /*61f0*/  FMUL R79, R79, R88.reuse ;  /* 0x000000584f4f7220 */ /* 0x080fe20000400000 */
[----:B------:R-:W-:Y:S01]  /*6200*/  F2FP.F16.F32.PACK_AB R69, RZ, R69 ;  /* 0x00000045ff45723e */ /* 0x000fe200000000ff */
[----:B------:R-:W-:Y:S01]  /*6210*/  FMUL R80, R80, R88 ;  /* 0x0000005850507220 */ /* 0x000fe20000400000 */
[----:B------:R-:W-:Y:S01]  /*6220*/  F2FP.F16.F32.PACK_AB R70, RZ, R70 ;  /* 0x00000046ff46723e */ /* 0x000fe200000000ff */
        /* <DEDUP_REMOVED lines=8> */
[----:B------:R-:W-:Y:S01]  /*62b0*/  @P0 STG.E.U16 desc[UR36][R10.64+0x20], R64 ;  /* 0x000020400a000986 */ /* 0x000fe2000c101524 */
[----:B------:R-:W-:Y:S01]  /*62c0*/  ISETP.GT.AND P0, PT, R3, RZ, P2 ;  /* 0x000000ff0300720c */ /* 0x000fe20001704270 */
[-C--:B------:R-:W-:Y:S01]  /*62d0*/  FMUL R85, R85, R88.reuse ;  /* 0x0000005855557220 */ /* 0x080fe20000400000 */
[----:B------:R-:W-:Y:S01]  /*62e0*/  F2FP.F16.F32.PACK_AB R75, RZ, R75 ;  /* 0x0000004bff4b723e */ /* 0x000fe200000000ff */
[-C--:B------:R-:W-:Y:S01]  /*62f0*/  FMUL R86, R86, R88.reuse ;  /* 0x0000005856567220 */ /* 0x080fe20000400000 */
[----:B------:R-:W-:Y:S01]  /*6300*/  ISETP.GT.AND P5, PT, R4, 0x28, PT ;  /* 0x000000280400780c */ /* 0x000fe20003fa4270 */
[----:B------:R-:W-:Y:S01]  /*6310*/  FMUL R87, R87, R88 ;  /* 0x0000005857577220 */ /* 0x000fe20000400000 */
[----:B------:R-:W-:Y:S01]  /*6320*/  F2FP.F16.F32.PACK_AB R76, RZ, R76 ;  /* 0x0000004cff4c723e */ /* 0x000fe200000000ff */
[-C--:B------:R-:W-:Y:S01]  /*6330*/  FMUL R24, R24, R88.reuse ;  /* 0x0000005818187220 */ /* 0x080fe20000400000 */
[----:B------:R-:W-:Y:S01]  /*6340*/  ISETP.GT.AND P4, PT, R4, 0x29, PT ;  /* 0x000000290400780c */ /* 0x000fe20003f84270 */
[-C--:B------:R-:W-:Y:S01]  /*6350*/  FMUL R25, R25, R88.reuse ;  /* 0x0000005819197220 */ /* 0x080fe20000400000 */
[----:B------:R-:W-:Y:S01]  /*6360*/  F2FP.F16.F32.PACK_AB R77, RZ, R77 ;  /* 0x0000004dff4d723e */ /* 0x000fe200000000ff */
[----:B------:R-:W-:Y:S01]  /*6370*/  FMUL R26, R26, R88 ;  /* 0x000000581a1a7220 */ /* 0x000fe20000400000 */
[----:B------:R-:W-:Y:S01]  /*6380*/  F2FP.F16.F32.PACK_AB R78, RZ, R78 ;  /* 0x0000004eff4e723e */ /* 0x000fe200000000ff */
[----:B------:R-:W-:Y:S01]  /*6390*/  @P0 STG.E.U16 desc[UR36][R10.64+0x22], R65 ;  /* 0x000022410a000986 */ /* 0x000fe2000c101524 */
[----:B------:R-:W-:Y:S01]  /*63a0*/  ISETP.GT.AND P0, PT, R3, 0x8, P3 ;  /* 0x000000080300780c */ /* 0x000fe20001f04270 */
[-C--:B------:R-:W-:Y:S01]  /*63b0*/  FMUL R27, R27, R88.reuse ;  /* 0x000000581b1b7220 */ /* 0x080fe20000400000 */
[----:B------:R-:W-:Y:S01]  /*63c0*/  F2FP.F16.F32.PACK_AB R79, RZ, R79 ;  /* 0x0000004fff4f723e */ /* 0x000fe200000000ff */
[-C--:B------:R-:W-:Y:S01]  /*63d0*/  FMUL R28, R28, R88.reuse ;  /* 0x000000581c1c7220 */ /* 0x080fe20000400000 */
[----:B------:R-:W-:Y:S01]  /*63e0*/  ISETP.GT.AND P3, PT, R4, 0x30, PT ;  /* 0x000000300400780c */ /* 0x000fe20003f64270 */
        /* <DEDUP_REMOVED lines=8> */
[----:B------:R-:W-:Y:S01]  /*6470*/  @P0 STG.E.U16 desc[UR36][R8.64+0x20], R66 ;  /* 0x0000204208000986 */ /* 0x000fe2000c101524 */
[----:B------:R-:W-:Y:S01]  /*6480*/  ISETP.GT.AND P0, PT, R3, 0x8, P2 ;  /* 0x000000080300780c */ /* 0x000fe20001704270 */
[-C--:B------:R-:W-:Y:S01]  /*6490*/  FMUL R33, R33, R88.reuse ;  /* 0x0000005821217220 */ /* 0x080fe20000400000 */
[----:B------:R-:W-:Y:S01]  /*64a0*/  ISETP.GT.AND P2, PT, R4, 0x18, PT ;  /* 0x000000180400780c */ /* 0x000fe20003f44270 */
[----:B------:R-:W-:Y:S01]  /*64b0*/  FMUL R34, R34, R88 ;  /* 0x0000005822227220 */ /* 0x000fe20000400000 */
[----:B------:R-:W-:Y:S01]  /*64c0*/  F2FP.F16.F32.PACK_AB R84, RZ, R84 ;  /* 0x00000054ff54723e */ /* 0x000fe200000000ff */
[-C--:B------:R-:W-:Y:S01]  /*64d0*/  FMUL R35, R35, R88.reuse ;  /* 0x0000005823237220 */ /* 0x080fe20000400000 */
[----:B------:R-:W-:Y:S01]  /*64e0*/  P2R R5, PR, RZ, 0x20 ;  /* 0x00000020ff057803 */ /* 0x000fe20000000000 */
[-C--:B------:R-:W-:Y:S01]  /*64f0*/  FMUL R36, R36, R88.reuse ;  /* 0x0000005824247220 */ /* 0x080fe20000400000 */
[----:B------:R-:W-:Y:S01]  /*6500*/  F2FP.F16.F32.PACK_AB R85, RZ, R85 ;  /* 0x00000055ff55723e */ /* 0x000fe200000000ff */
[----:B------:R-:W-:Y:S01]  /*6510*/  FMUL R37, R37, R88 ;  /* 0x0000005825257220 */ /* 0x000fe20000400000 */
[----:B------:R-:W-:Y:S01]  /*6520*/  F2FP.F16.F32.PACK_AB R86, RZ, R86 ;  /* 0x00000056ff56723e */ /* 0x000fe200000000ff */
[-C--:B------:R-:W-:Y:S01]  /*6530*/  FMUL R38, R38, R88.reuse ;  /* 0x0000005826267220 */ /* 0x080fe20000400000 */
[----:B------:R-:W-:Y:S01]  /*6540*/  F2FP.F16.F32.PACK_AB R87, RZ, R87 ;  /* 0x00000057ff57723e */ /* 0x000fe200000000ff */
[----:B------:R-:W-:Y:S01]  /*6550*/  @P0 STG.E.U16 desc[UR36][R8.64+0x22], R67 ;  /* 0x0000224308000986 */ /* 0x000fe2000c101524 */
[----:B------:R-:W-:Y:S01]  /*6560*/  ISETP.GT.AND P0, PT, R3, RZ, P2 ;  /* 0x000000ff0300720c */ /* 0x000fe20001704270 */
        /* <DEDUP_REMOVED lines=36> */
[----:B------:R-:W-:Y:S01]  /*67b0*/  FMUL R55, R55, R88 ;  /* 0x0000005837377220 */ /* 0x000fe20000400000 */
[----:B------:R-:W-:-:S02]  /*67c0*/  F2FP.F16.F32.PACK_AB R39, RZ, R39 ;  /* 0x00000027ff27723e */ /* 0x000fc400000000ff */
[----:B------:R-:W-:Y:S01]  /*67d0*/  F2FP.F16.F32.PACK_AB R40, RZ, R40 ;  /* 0x00000028ff28723e */ /* 0x000fe200000000ff */
[----:B------:R-:W-:Y:S01]  /*67e0*/  @P0 STG.E.U16 desc[UR36][R8.64+0x30], R70 ;  /* 0x0000304608000986 */ /* 0x000fe2000c101524 */
[----:B------:R-:W-:Y:S02]  /*67f0*/  ISETP.GT.AND P0, PT, R3, 0x8, P1 ;  /* 0x000000080300780c */ /* 0x000fe40000f04270 */
[----:B------:R-:W-:Y:S02]  /*6800*/  ISETP.GT.AND P1, PT, R4, 0x21, PT ;  /* 0x000000210400780c */ /* 0x000fe40003f24270 */
[----:B------:R-:W-:Y:S02]  /*6810*/  F2FP.F16.F32.PACK_AB R41, RZ, R41 ;  /* 0x00000029ff29723e */ /* 0x000fe400000000ff */
[----:B------:R-:W-:Y:S02]  /*6820*/  F2FP.F16.F32.PACK_AB R42, RZ, R42 ;  /* 0x0000002aff2a723e */ /* 0x000fe400000000ff */
[----:B------:R-:W-:-:S02]  /*6830*/  F2FP.F16.F32.PACK_AB R43, RZ, R43 ;  /* 0x0000002bff2b723e */ /* 0x000fc400000000ff */
[----:B------:R-:W-:Y:S02]  /*6840*/  F2FP.F16.F32.PACK_AB R44, RZ, R44 ;  /* 0x0000002cff2c723e */ /* 0x000fe400000000ff */
[----:B------:R-:W-:Y:S01]  /*6850*/  F2FP.F16.F32.PACK_AB R45, RZ, R45 ;  /* 0x0000002dff2d723e */ /* 0x000fe200000000ff */
[----:B------:R-:W-:Y:S01]  /*6860*/  @P0 STG.E.U16 desc[UR36][R8.64+0x32], R71 ;  /* 0x0000324708000986 */ /* 0x000fe2000c101524 */
[----:B------:R-:W-:Y:S02]  /*6870*/  ISETP.GT.AND P0, PT, R3, RZ, P2 ;  /* 0x000000ff0300720c */ /* 0x000fe40001704270 */
[----:B------:R-:W-:Y:S02]  /*6880*/  F2FP.F16.F32.PACK_AB R46, RZ, R46 ;  /* 0x0000002eff2e723e */ /* 0x000fe400000000ff */
[----:B------:R-:W-:Y:S02]  /*6890*/  F2FP.F16.F32.PACK_AB R47, RZ, R47 ;  /* 0x0000002fff2f723e */ /* 0x000fe400000000ff */
[----:B------:R-:W-:-:S02]  /*68a0*/  F2FP.F16.F32.PACK_AB R48, RZ, R48 ;  /* 0x00000030ff30723e */ /* 0x000fc400000000ff */
[----:B------:R-:W-:Y:S02]  /*68b0*/  F2FP.F16.F32.PACK_AB R49, RZ, R49 ;  /* 0x00000031ff31723e */ /* 0x000fe400000000ff */
[----:B------:R-:W-:Y:S02]  /*68c0*/  F2FP.F16.F32.PACK_AB R50, RZ, R50 ;  /* 0x00000032ff32723e */ /* 0x000fe400000000ff */
[----:B------:R-:W-:Y:S01]  /*68d0*/  F2FP.F16.F32.PACK_AB R51, RZ, R51 ;  /* 0x00000033ff33723e */ /* 0x000fe200000000ff */
[----:B------:R-:W-:Y:S01]  /*68e0*/  @P0 STG.E.U16 desc[UR36][R10.64+0x40], R72 ;  /* 0x000040480a000986 */ /* 0x000fe2000c101524 */
[----:B------:R-:W-:Y:S02]  /*68f0*/  ISETP.GT.AND P0, PT, R3, RZ, P1 ;  /* 0x000000ff0300720c */ /* 0x000fe40000f04270 */
[----:B------:R-:W-:Y:S02]  /*6900*/  F2FP.F16.F32.PACK_AB R52, RZ, R52 ;  /* 0x00000034ff34723e */ /* 0x000fe400000000ff */
[----:B------:R-:W-:-:S02]  /*6910*/  F2FP.F16.F32.PACK_AB R53, RZ, R53 ;  /* 0x00000035ff35723e */ /* 0x000fc400000000ff */
[----:B------:R-:W-:Y:S02]  /*6920*/  F2FP.F16.F32.PACK_AB R54, RZ, R54 ;  /* 0x00000036ff36723e */ /* 0x000fe400000000ff */
[----:B------:R-:W-:-:S05]  /*6930*/  F2FP.F16.F32.PACK_AB R55, RZ, R55 ;  /* 0x00000037ff37723e */ /* 0x000fca00000000ff */
[----:B------:R-:W-:Y:S01]  /*6940*/  @P0 STG.E.U16 desc[UR36][R10.64+0x42], R73 ;  /* 0x000042490a000986 */ /* 0x000fe2000c101524 */
[----:B------:R-:W-:Y:S02]  /*6950*/  ISETP.GT.AND P0, PT, R3, 0x8, P2 ;  /* 0x000000080300780c */ /* 0x000fe40001704270 */
[----:B------:R-:W-:-:S11]  /*6960*/  ISETP.GT.AND P2, PT, R4, 0x38, PT ;  /* 0x000000380400780c */ /* 0x000fd60003f44270 */
[----:B------:R-:W-:Y:S01]  /*6970*/  @P0 STG.E.U16 desc[UR36][R8.64+0x40], R74 ;  /* 0x0000404a08000986 */ /* 0x000fe2000c101524 */
[----:B------:R-:W-:-:S13]  /*6980*/  ISETP.GT.AND P0, PT, R3, 0x8, P1 ;  /* 0x000000080300780c */ /* 0x000fda0000f04270 */
[----:B------:R-:W-:Y:S01]  /*6990*/  @P0 STG.E.U16 desc[UR36][R8.64+0x42], R75 ;  /* 0x0000424b08000986 */ /* 0x000fe2000c101524 */
[----:B------:R-:W-:-:S13]  /*69a0*/  ISETP.GT.AND P0, PT, R3, RZ, P5 ;  /* 0x000000ff0300720c */ /* 0x000fda0002f04270 */
[----:B------:R-:W-:Y:S01]  /*69b0*/  @P0 STG.E.U16 desc[UR36][R10.64+0x50], R76 ;  /* 0x0000504c0a000986 */ /* 0x000fe2000c101524 */
[----:B------:R-:W-:-:S13]  /*69c0*/  ISETP.GT.AND P0, PT, R3, RZ, P4 ;  /* 0x000000ff0300720c */ /* 0x000fda0002704270 */
[----:B------:R-:W-:Y:S01]  /*69d0*/  @P0 STG.E.U16 desc[UR36][R10.64+0x52], R77 ;  /* 0x0000524d0a000986 */ /* 0x000fe2000c101524 */
[----:B------:R-:W-:-:S13]  /*69e0*/  ISETP.GT.AND P0, PT, R3, 0x8, P5 ;  /* 0x000000080300780c */ /* 0x000fda0002f04270 */
[----:B------:R-:W-:Y:S01]  /*69f0*/  @P0 STG.E.U16 desc[UR36][R8.64+0x50], R78 ;  /* 0x0000504e08000986 */ /* 0x000fe2000c101524 */
[----:B------:R-:W-:-:S13]  /*6a00*/  ISETP.GT.AND P0, PT, R3, 0x8, P4 ;  /* 0x000000080300780c */ /* 0x000fda0002704270 */
[----:B------:R-:W-:Y:S01]  /*6a10*/  @P0 STG.E.U16 desc[UR36][R8.64+0x52], R79 ;  /* 0x0000524f08000986 */ /* 0x000fe2000c101524 */
[----:B------:R-:W-:-:S13]  /*6a20*/  ISETP.GT.AND P0, PT, R3, RZ, P3 ;  /* 0x000000ff0300720c */ /* 0x000fda0001f04270 */
[----:B------:R-:W-:Y:S01]  /*6a30*/  @P0 STG.E.U16 desc[UR36][R10.64+0x60], R80 ;  /* 0x000060500a000986 */ /* 0x000fe2000c101524 */
[----:B------:R-:W-:-:S04]  /*6a40*/  ISETP.GT.AND P0, PT, R4, 0x31, PT ;  /* 0x000000310400780c */ /* 0x000fc80003f04270 */
[----:B------:R-:W-:-:S13]  /*6a50*/  ISETP.GT.AND P1, PT, R3, RZ, P0 ;  /* 0x000000ff0300720c */ /* 0x000fda0000724270 */
[----:B------:R-:W-:Y:S01]  /*6a60*/  @P1 STG.E.U16 desc[UR36][R10.64+0x62], R81 ;  /* 0x000062510a001986 */ /* 0x000fe2000c101524 */
[----:B------:R-:W-:-:S13]  /*6a70*/  ISETP.GT.AND P1, PT, R3, 0x8, P3 ;  /* 0x000000080300780c */ /* 0x000fda0001f24270 */
[----:B------:R-:W-:Y:S01]  /*6a80*/  @P1 STG.E.U16 desc[UR36][R8.64+0x60], R82 ;  /* 0x0000605208001986 */ /* 0x000fe2000c101524 */
[----:B------:R-:W-:-:S13]  /*6a90*/  ISETP.GT.AND P1, PT, R3, 0x8, P0 ;  /* 0x000000080300780c */ /* 0x000fda0000724270 */
[----:B------:R-:W-:Y:S01]  /*6aa0*/  @P1 STG.E.U16 desc[UR36][R8.64+0x62], R83 ;  /* 0x0000625308001986 */ /* 0x000fe2000c101524 */
[----:B------:R-:W-:-:S05]  /*6ab0*/  IADD3 R14, P1, R19, R8, RZ ;  /* 0x00000008130e7210 */ /* 0x000fca0007f3e0ff */
[----:B------:R-:W-:Y:S01]  /*6ac0*/  IMAD.X R15, R13, 0x1, R9, P1 ;  /* 0x000000010d0f7824 */ /* 0x000fe200008e0609 */
[----:B------:R-:W-:-:S13]  /*6ad0*/  ISETP.GT.AND P1, PT, R3, RZ, P2 ;  /* 0x000000ff0300720c */ /* 0x000fda0001724270 */
[----:B------:R-:W-:Y:S01]  /*6ae0*/  @P1 STG.E.U16 desc[UR36][R10.64+0x70], R84 ;  /* 0x000070540a001986 */ /* 0x000fe2000c101524 */
[----:B------:R-:W-:-:S05]  /*6af0*/  IADD3 R20, P1, R19, R8, RZ ;  /* 0x0000000813147210 */ /* 0x000fca0007f3e0ff */
[----:B------:R-:W-:Y:S01]  /*6b00*/  IMAD.X R21, R13, 0x1, R9, P1 ;  /* 0x000000010d157824 */ /* 0x000fe200008e0609 */
[----:B------:R-:W-:-:S05]  /*6b10*/  IADD3 R12, P1, R19, R10, RZ ;  /* 0x0000000a130c7210 */ /* 0x000fca0007f3e0ff */
[----:B------:R-:W-:Y:S01]  /*6b20*/  IMAD.X R13, R13, 0x1, R11, P1 ;  /* 0x000000010d0d7824 */ /* 0x000fe200008e060b */
[----:B------:R-:W-:-:S04]  /*6b30*/  ISETP.GT.AND P1, PT, R4, 0x39, PT ;  /* 0x000000390400780c */ /* 0x000fc80003f24270 */
[----:B------:R-:W-:-:S13]  /*6b40*/  ISETP.GT.AND P5, PT, R3, RZ, P1 ;  /* 0x000000ff0300720c */ /* 0x000fda0000fa4270 */
[----:B------:R-:W-:Y:S01]  /*6b50*/  @P5 STG.E.U16 desc[UR36][R10.64+0x72], R85 ;  /* 0x000072550a005986 */ /* 0x000fe2000c101524 */
[----:B------:R-:W-:-:S13]  /*6b60*/  ISETP.GT.AND P5, PT, R3, 0x8, P2 ;  /* 0x000000080300780c */ /* 0x000fda00017a4270 */
[----:B------:R-:W-:Y:S01]  /*6b70*/  @P5 STG.E.U16 desc[UR36][R8.64+0x70], R86 ;  /* 0x0000705608005986 */ /* 0x000fe2000c101524 */
[----:B------:R-:W-:-:S13]  /*6b80*/  ISETP.GT.AND P5, PT, R3, 0x8, P1 ;  /* 0x000000080300780c */ /* 0x000fda0000fa4270 */
[----:B------:R0:W-:Y:S01]  /*6b90*/  @P5 STG.E.U16 desc[UR36][R8.64+0x72], R87 ;  /* 0x0000725708005986 */ /* 0x0001e2000c101524 */
[C---:B------:R-:W-:Y:S02]  /*6ba0*/  ISETP.GT.AND P5, PT, R3.reuse, 0x80, P6 ;  /* 0x000000800300780c */ /* 0x040fe400037a4270 */
[----:B------:R-:W-:-:S11]  /*6bb0*/  ISETP.GT.AND P6, PT, R3, 0x88, P6 ;  /* 0x000000880300780c */ /* 0x000fd600037c4270 */
[----:B------:R-:W-:Y:S01]  /*6bc0*/  @P5 STG.E.U16 desc[UR36][R12.64], R24 ;  /* 0x000000180c005986 */ /* 0x000fe2000c101524 */
[----:B------:R-:W-:-:S04]  /*6bd0*/  ISETP.GT.AND P5, PT, R4, 0x1, PT ;  /* 0x000000010400780c */ /* 0x000fc80003fa4270 */
[----:B------:R-:W-:-:S13]  /*6be0*/  ISETP.GT.AND P5, PT, R3, 0x80, P5 ;  /* 0x000000800300780c */ /* 0x000fda0002fa4270 */
[----:B0-----:R-:W-:Y:S02]  /*6bf0*/  @P5 IMAD.MOV.U32 R8, RZ, RZ, R12 ;  /* 0x000000ffff085224 */ /* 0x001fe400078e000c */
[----:B------:R-:W-:-:S05]  /*6c00*/  @P5 IMAD.MOV.U32 R9, RZ, RZ, R13 ;  /* 0x000000ffff095224 */ /* 0x000fca00078e000d */
[----:B------:R0:W-:Y:S01]  /*6c10*/  @P5 STG.E.U16 desc[UR36][R8.64+0x2], R25 ;  /* 0x0000021908005986 */ /* 0x0001e2000c101524 */
[----:B------:R-:W-:-:S03]  /*6c20*/  ISETP.NE.AND P5, PT, R5, RZ, PT ;  /* 0x000000ff0500720c */ /* 0x000fc60003fa5270 */
[----:B------:R-:W-:Y:S01]  /*6c30*/  @P6 STG.E.U16 desc[UR36][R14.64], R26 ;  /* 0x0000001a0e006986 */ /* 0x000fe2000c101524 */
[----:B------:R-:W-:-:S04]  /*6c40*/  ISETP.GT.AND P6, PT, R4, 0x1, PT ;  /* 0x000000010400780c */ /* 0x000fc80003fc4270 */
[----:B------:R-:W-:-:S13]  /*6c50*/  ISETP.GT.AND P6, PT, R3, 0x88, P6 ;  /* 0x000000880300780c */ /* 0x000fda00037c4270 */
[----:B------:R-:W-:Y:S01]  /*6c60*/  @P6 STG.E.U16 desc[UR36][R20.64+0x2], R27 ;  /* 0x0000021b14006986 */ /* 0x000fe2000c101524 */
[----:B------:R-:W-:-:S04]  /*6c70*/  ISETP.GT.AND P6, PT, R4, 0x8, PT ;  /* 0x000000080400780c */ /* 0x000fc80003fc4270 */
[----:B------:R-:W-:-:S13]  /*6c80*/  ISETP.GT.AND P6, PT, R3, 0x80, P6 ;  /* 0x000000800300780c */ /* 0x000fda00037c4270 */
[----:B0-----:R-:W-:Y:S02]  /*6c90*/  @P6 IMAD.MOV.U32 R8, RZ, RZ, R12 ;  /* 0x000000ffff086224 */ /* 0x001fe400078e000c */
[----:B------:R-:W-:-:S05]  /*6ca0*/  @P6 IMAD.MOV.U32 R9, RZ, RZ, R13 ;  /* 0x000000ffff096224 */ /* 0x000fca00078e000d */
[----:B------:R0:W-:Y:S01]  /*6cb0*/  @P6 STG.E.U16 desc[UR36][R8.64+0x10], R28 ;  /* 0x0000101c08006986 */ /* 0x0001e2000c101524 */
[----:B------:R-:W-:-:S04]  /*6cc0*/  ISETP.GT.AND P6, PT, R4, 0x9, PT ;  /* 0x000000090400780c */ /* 0x000fc80003fc4270 */
[----:B------:R-:W-:-:S13]  /*6cd0*/  ISETP.GT.AND P6, PT, R3, 0x80, P6 ;  /* 0x000000800300780c */ /* 0x000fda00037c4270 */
[----:B0-----:R-:W-:Y:S02]  /*6ce0*/  @P6 IMAD.MOV.U32 R8, RZ, RZ, R12 ;  /* 0x000000ffff086224 */ /* 0x001fe400078e000c */
[----:B------:R-:W-:-:S05]  /*6cf0*/  @P6 IMAD.MOV.U32 R9, RZ, RZ, R13 ;  /* 0x000000ffff096224 */ /* 0x000fca00078e000d */
[----:B------:R0:W-:Y:S01]  /*6d00*/  @P6 STG.E.U16 desc[UR36][R8.64+0x12], R29 ;  /* 0x0000121d08006986 */ /* 0x0001e2000c101524 */
[----:B------:R-:W-:-:S04]  /*6d10*/  ISETP.GT.AND P6, PT, R4, 0x8, PT ;  /* 0x000000080400780c */ /* 0x000fc80003fc4270 */
[----:B------:R-:W-:-:S13]  /*6d20*/  ISETP.GT.AND P6, PT, R3, 0x88, P6 ;  /* 0x000000880300780c */ /* 0x000fda00037c4270 */
        /* <DEDUP_REMOVED lines=45> */
[----:B------:R-:W-:Y:S01]  /*7000*/  @P6 STG.E.U16 desc[UR36][R8.64+0x42], R41 ;  /* 0x0000422908006986 */ /* 0x000fe2000c101524 */
[----:B------:R-:W-:-:S04]  /*7010*/  ISETP.GT.AND P6, PT, R4, 0x20, PT ;  /* 0x000000200400780c */ /* 0x000fc80003fc4270 */
[----:B------:R-:W-:-:S13]  /*7020*/  ISETP.GT.AND P6, PT, R3, 0x88, P6 ;  /* 0x000000880300780c */ /* 0x000fda00037c4270 */
[----:B------:R-:W-:Y:S01]  /*7030*/  @P6 STG.E.U16 desc[UR36][R6.64+0x40], R42 ;  /* 0x0000402a06006986 */ /* 0x000fe2000c101524 */
[----:B------:R-:W-:-:S04]  /*7040*/  ISETP.GT.AND P6, PT, R4, 0x21, PT ;  /* 0x000000210400780c */ /* 0x000fc80003fc4270 */
[----:B------:R-:W-:-:S13]  /*7050*/  ISETP.GT.AND P6, PT, R3, 0x88, P6 ;  /* 0x000000880300780c */ /* 0x000fda00037c4270 */
[----:B------:R-:W-:Y:S02]  /*7060*/  @P6 IMAD.MOV.U32 R4, RZ, RZ, R6 ;  /* 0x000000ffff046224 */ /* 0x000fe400078e0006 */
[----:B------:R-:W-:-:S05]  /*7070*/  @P6 IMAD.MOV.U32 R5, RZ, RZ, R7 ;  /* 0x000000ffff056224 */ /* 0x000fca00078e0007 */
[----:B------:R0:W-:Y:S01]  /*7080*/  @P6 STG.E.U16 desc[UR36][R4.64+0x42], R43 ;  /* 0x0000422b04006986 */ /* 0x0001e2000c101524 */
[C---:B------:R-:W-:Y:S02]  /*7090*/  ISETP.GT.AND P6, PT, R3.reuse, 0x80, P5 ;  /* 0x000000800300780c */ /* 0x040fe40002fc4270 */
[----:B------:R-:W-:-:S11]  /*70a0*/  ISETP.GT.AND P5, PT, R3, 0x88, P5 ;  /* 0x000000880300780c */ /* 0x000fd60002fa4270 */
[----:B0-----:R-:W-:Y:S02]  /*70b0*/  @P6 IMAD.MOV.U32 R4, RZ, RZ, R12 ;  /* 0x000000ffff046224 */ /* 0x001fe400078e000c */
[----:B------:R-:W-:-:S05]  /*70c0*/  @P6 IMAD.MOV.U32 R5, RZ, RZ, R13 ;  /* 0x000000ffff056224 */ /* 0x000fca00078e000d */
[----:B------:R0:W-:Y:S01]  /*70d0*/  @P6 STG.E.U16 desc[UR36][R4.64+0x50], R44 ;  /* 0x0000502c04006986 */ /* 0x0001e2000c101524 */
[C---:B------:R-:W-:Y:S02]  /*70e0*/  ISETP.GT.AND P6, PT, R3.reuse, 0x80, P4 ;  /* 0x000000800300780c */ /* 0x040fe400027c4270 */
[----:B------:R-:W-:-:S11]  /*70f0*/  ISETP.GT.AND P4, PT, R3, 0x88, P4 ;  /* 0x000000880300780c */ /* 0x000fd60002784270 */
[----:B0-----:R-:W-:Y:S02]  /*7100*/  @P6 IMAD.MOV.U32 R4, RZ, RZ, R12 ;  /* 0x000000ffff046224 */ /* 0x001fe400078e000c */
[----:B------:R-:W-:-:S05]  /*7110*/  @P6 IMAD.MOV.U32 R5, RZ, RZ, R13 ;  /* 0x000000ffff056224 */ /* 0x000fca00078e000d */
[----:B------:R0:W-:Y:S02]  /*7120*/  @P6 STG.E.U16 desc[UR36][R4.64+0x52], R45 ;  /* 0x0000522d04006986 */ /* 0x0001e4000c101524 */
[----:B0-----:R-:W-:Y:S02]  /*7130*/  @P5 IMAD.MOV.U32 R4, RZ, RZ, R6 ;  /* 0x000000ffff045224 */ /* 0x001fe400078e0006 */
[----:B------:R-:W-:-:S05]  /*7140*/  @P5 IMAD.MOV.U32 R5, RZ, RZ, R7 ;  /* 0x000000ffff055224 */ /* 0x000fca00078e0007 */
[----:B------:R0:W-:Y:S01]  /*7150*/  @P5 STG.E.U16 desc[UR36][R4.64+0x50], R46 ;  /* 0x0000502e04005986 */ /* 0x0001e2000c101524 */
[C---:B------:R-:W-:Y:S02]  /*7160*/  ISETP.GT.AND P5, PT, R3.reuse, 0x80, P3 ;  /* 0x000000800300780c */ /* 0x040fe40001fa4270 */
[----:B------:R-:W-:Y:S01]  /*7170*/  ISETP.GT.AND P3, PT, R3, 0x88, P3 ;  /* 0x000000880300780c */ /* 0x000fe20001f64270 */
        /* <DEDUP_REMOVED lines=17> */
[----:B------:R0:W-:Y:S02]  /*7290*/  @P3 STG.E.U16 desc[UR36][R4.64+0x60], R50 ;  /* 0x0000603204003986 */ /* 0x0001e4000c101524 */
[----:B0-----:R-:W-:Y:S02]  /*72a0*/  @P0 IMAD.MOV.U32 R4, RZ, RZ, R6 ;  /* 0x000000ffff040224 */ /* 0x001fe400078e0006 */
[----:B------:R-:W-:-:S05]  /*72b0*/  @P0 IMAD.MOV.U32 R5, RZ, RZ, R7 ;  /* 0x000000ffff050224 */ /* 0x000fca00078e0007 */
[----:B------:R0:W-:Y:S02]  /*72c0*/  @P0 STG.E.U16 desc[UR36][R4.64+0x62], R51 ;  /* 0x0000623304000986 */ /* 0x0001e4000c101524 */
[----:B0-----:R-:W-:Y:S02]  /*72d0*/  @P5 IMAD.MOV.U32 R4, RZ, RZ, R12 ;  /* 0x000000ffff045224 */ /* 0x001fe400078e000c */
[----:B------:R-:W-:-:S05]  /*72e0*/  @P5 IMAD.MOV.U32 R5, RZ, RZ, R13 ;  /* 0x000000ffff055224 */ /* 0x000fca00078e000d */
[----:B------:R0:W-:Y:S04]  /*72f0*/  @P5 STG.E.U16 desc[UR36][R4.64+0x70], R52 ;  /* 0x0000703404005986 */ /* 0x0001e8000c101524 */
[----:B------:R1:W-:Y:S01]  /*7300*/  @P4 STG.E.U16 desc[UR36][R12.64+0x72], R53 ;  /* 0x000072350c004986 */ /* 0x0003e2000c101524 */
[----:B0-----:R-:W-:Y:S02]  /*7310*/  @P2 IMAD.MOV.U32 R4, RZ, RZ, R6 ;  /* 0x000000ffff042224 */ /* 0x001fe400078e0006 */
[----:B------:R-:W-:-:S05]  /*7320*/  @P2 IMAD.MOV.U32 R5, RZ, RZ, R7 ;  /* 0x000000ffff052224 */ /* 0x000fca00078e0007 */
[----:B------:R1:W-:Y:S04]  /*7330*/  @P2 STG.E.U16 desc[UR36][R4.64+0x70], R54 ;  /* 0x0000703604002986 */ /* 0x0003e8000c101524 */
[----:B------:R1:W-:Y:S02]  /*7340*/  @P1 STG.E.U16 desc[UR36][R6.64+0x72], R55 ;  /* 0x0000723706001986 */ /* 0x0003e4000c101524 */
.L_x_152:
[----:B------:R-:W-:Y:S05]  /*7350*/  BSYNC B0 ;  /* 0x0000000000007941 */ /* 0x000fea0003800000 */
.L_x_28:
[----:B------:R-:W-:Y:S01]  /*7360*/  IADD3 R16, P0, R16, UR38, RZ ;  /* 0x0000002610107c10 */ /* 0x000fe2000ff1e0ff */
[----:B------:R-:W-:Y:S01]  /*7370*/  ULDC.64 UR4, c[0x0][0x650] ;  /* 0x0001940000047ab9 */ /* 0x000fe20000000a00 */
[----:B------:R-:W-:Y:S01]  /*7380*/  PRMT R3, RZ, 0x7610, R3 ;  /* 0x00007610ff037816 */ /* 0x000fe20000000003 */
[----:B------:R-:W-:Y:S01]  /*7390*/  IMAD.MOV.U32 R101, RZ, RZ, -0x1 ;  /* 0xffffffffff657424 */ /* 0x000fe200078e00ff */
[----:B------:R-:W-:Y:S01]  /*73a0*/  IADD3.X R17, R17, UR41, RZ, P0, !PT ;  /* 0x0000002911117c10 */ /* 0x000fe200087fe4ff */
[----:B------:R-:W-:Y:S01]  /*73b0*/  IMAD.MOV.U32 R19, RZ, RZ, -0x1 ;  /* 0xffffffffff137424 */ /* 0x000fe200078e00ff */
[----:B------:R-:W-:-:S04]  /*73c0*/  ISETP.GE.U32.AND P0, PT, R16, UR4, PT ;  /* 0x0000000410007c0c */ /* 0x000fc8000bf06070 */
[----:B------:R-:W-:-:S13]  /*73d0*/  ISETP.GE.U32.AND.EX P0, PT, R17, UR5, PT, P0 ;  /* 0x0000000511007c0c */ /* 0x000fda000bf06100 */
[----:B------:R-:W-:Y:S05]  /*73e0*/  @P0 BRA `(.L_x_153) ;  /* 0x00000004004c0947 */ /* 0x000fea0003800000 */
[----:B0-----:R-:W0:Y:S01]  /*73f0*/  LDC.64 R10, c[0x0][0x628] ;  /* 0x00018a00ff0a7b82 */ /* 0x001e220000000a00 */
[----:B-1----:R-:W1:Y:S01]  /*7400*/  S2R R12, SR_CTAID.X ;  /* 0x00000000000c7919 */ /* 0x002e620000002500 */
[----:B----4-:R-:W-:Y:S02]  /*7410*/  IMAD.MOV.U32 R8, RZ, RZ, R16 ;  /* 0x000000ffff087224 */ /* 0x010fe400078e0010 */
[----:B------:R-:W-:Y:S01]  /*7420*/  IMAD.MOV.U32 R9, RZ, RZ, R17 ;  /* 0x000000ffff097224 */ /* 0x000fe200078e0011 */
[----:B------:R-:W4:Y:S03]  /*7430*/  S2R R20, SR_CTAID.Y ;  /* 0x0000000000147919 */ /* 0x000f260000002600 */
[----:B------:R-:W1:Y:S08]  /*7440*/  LDC R0, c[0x0][0x630] ;  /* 0x00018c00ff007b82 */ /* 0x000e700000000800 */
[----:B------:R-:W1:Y:S01]  /*7450*/  LDC.64 R14, c[0x0][0x620] ;  /* 0x00018800ff0e7b82 */ /* 0x000e620000000a00 */
[----:B0-----:R-:W-:-:S04]  /*7460*/  ISETP.NE.U32.AND P0, PT, R10, RZ, PT ;  /* 0x000000ff0a00720c */ /* 0x001fc80003f05070 */
[----:B------:R-:W-:-:S13]  /*7470*/  ISETP.NE.AND.EX P0, PT, R11, RZ, PT, P0 ;  /* 0x000000ff0b00720c */ /* 0x000fda0003f05300 */
[----:B-1--4-:R-:W-:Y:S05]  /*7480*/  @!P0 BRA `(.L_x_154) ;  /* 0x0000000000288947 */ /* 0x012fea0003800000 */
        /* <DEDUP_REMOVED lines=10> */
.L_x_154:
[-CC-:B------:R-:W-:Y:S01]  /*7530*/  SHF.R.U64 R19, R8, R0.reuse, R9.reuse ;  /* 0x0000000008137219 */ /* 0x180fe20000001209 */
[----:B------:R-:W0:Y:S01]  /*7540*/  LDC.64 R26, c[0x0][0x640] ;  /* 0x00019000ff1a7b82 */ /* 0x000e220000000a00 */
[----:B------:R-:W-:Y:S01]  /*7550*/  SHF.R.U32.HI R0, RZ, R0, R9 ;  /* 0x00000000ff007219 */ /* 0x000fe20000011609 */
[----:B------:R-:W-:Y:S01]  /*7560*/  ULDC UR4, c[0x0][0x150] ;  /* 0x0000540000047ab9 */ /* 0x000fe20000000800 */
[----:B------:R-:W-:Y:S02]  /*7570*/  IADD3 R3, P0, RZ, -R19, RZ ;  /* 0x80000013ff037210 */ /* 0x000fe40007f1e0ff */
[----:B------:R-:W-:-:S03]  /*7580*/  I2FP.F32.U32 R7, R12 ;  /* 0x0000000c00077245 */ /* 0x000fc60000201000 */
[----:B------:R-:W1:Y:S01]  /*7590*/  LDC R6, c[0x0][0x618] ;  /* 0x00018600ff067b82 */ /* 0x000e620000000800 */
[----:B------:R-:W-:Y:S02]  /*75a0*/  IMAD.X R5, RZ, RZ, ~R0, P0 ;  /* 0x000000ffff057224 */ /* 0x000fe400000e0e00 */
[----:B------:R-:W-:Y:S01]  /*75b0*/  FMUL R7, R7, UR4 ;  /* 0x0000000407077c20 */ /* 0x000fe20008400000 */
[----:B------:R-:W-:Y:S01]  /*75c0*/  ULDC UR4, c[0x0][0x154] ;  /* 0x0000550000047ab9 */ /* 0x000fe20000000800 */
[-C--:B------:R-:W-:Y:S02]  /*75d0*/  IMAD R0, R5, R14.reuse, RZ ;  /* 0x0000000e05007224 */ /* 0x080fe400078e02ff */
[C---:B------:R-:W-:Y:S01]  /*75e0*/  IMAD.WIDE.U32 R4, R3.reuse, R14, R16 ;  /* 0x0000000e03047225 */ /* 0x040fe200078e0010 */
[----:B------:R-:W4:Y:S01]  /*75f0*/  LDC R11, c[0x0][0x608] ;  /* 0x00018200ff0b7b82 */ /* 0x000f220000000800 */
[----:B------:R-:W2:Y:S02]  /*7600*/  F2I.U32.TRUNC.NTZ R7, R7 ;  /* 0x0000000700077305 */ /* 0x000ea4000020f000 */
[----:B------:R-:W-:-:S04]  /*7610*/  IMAD R3, R3, R15, R0 ;  /* 0x0000000f03037224 */ /* 0x000fc800078e0200 */
[----:B------:R-:W-:Y:S01]  /*7620*/  IMAD.IADD R3, R5, 0x1, R3 ;  /* 0x0000000105037824 */ /* 0x000fe200078e0203 */
[----:B------:R-:W3:Y:S01]  /*7630*/  LDC R8, c[0x0][0x658] ;  /* 0x00019600ff087b82 */ /* 0x000ee20000000800 */
[----:B------:R-:W-:Y:S02]  /*7640*/  I2FP.F32.U32 R5, R20 ;  /* 0x0000001400057245 */ /* 0x000fe40000201000 */
[----:B0-----:R-:W-:-:S04]  /*7650*/  ISETP.NE.U32.AND P0, PT, R26, RZ, PT ;  /* 0x000000ff1a00720c */ /* 0x001fc80003f05070 */
[----:B------:R-:W-:Y:S01]  /*7660*/  ISETP.NE.AND.EX P0, PT, R27, RZ, PT, P0 ;  /* 0x000000ff1b00720c */ /* 0x000fe20003f05300 */
[----:B------:R-:W0:Y:S01]  /*7670*/  LDC R9, c[0x0][0x144] ;  /* 0x00005100ff097b82 */ /* 0x000e220000000800 */
[-C--:B-1----:R-:W-:Y:S01]  /*7680*/  SHF.R.U32.HI R0, RZ, R6.reuse, R3 ;  /* 0x00000006ff007219 */ /* 0x082fe20000011603 */
[----:B--2---:R-:W-:Y:S01]  /*7690*/  IMAD.MOV R7, RZ, RZ, -R7 ;  /* 0x000000ffff077224 */ /* 0x004fe200078e0a07 */
[----:B------:R-:W-:Y:S01]  /*76a0*/  SHF.R.U64 R13, R4, R6, R3 ;  /* 0x00000006040d7219 */ /* 0x000fe20000001203 */
[----:B------:R-:W-:-:S04]  /*76b0*/  FMUL R6, R5, UR4 ;  /* 0x0000000405067c20 */ /* 0x000fc80008400000 */
[----:B------:R-:W1:Y:S01]  /*76c0*/  LDC R21, c[0x0][0x148] ;  /* 0x00005200ff157b82 */ /* 0x000e620000000800 */
[-CC-:B----4-:R-:W-:Y:S02]  /*76d0*/  SHF.R.U64 R10, R13, R11.reuse, R0.reuse ;  /* 0x0000000b0d0a7219 */ /* 0x190fe40000001200 */
[----:B------:R-:W-:Y:S02]  /*76e0*/  SHF.R.U32.HI R3, RZ, R11, R0 ;  /* 0x0000000bff037219 */ /* 0x000fe40000011600 */
[----:B------:R2:W4:Y:S03]  /*76f0*/  F2I.U32.TRUNC.NTZ R0, R6 ;  /* 0x0000000600007305 */ /* 0x000526000020f000 */
[----:B------:R-:W1:Y:S01]  /*7700*/  LDC R14, c[0x0][0x648] ;  /* 0x00019200ff0e7b82 */ /* 0x000e620000000800 */
[-CC-:B---3--:R-:W-:Y:S02]  /*7710*/  SHF.R.U64 R15, R10, R8.reuse, R3.reuse ;  /* 0x000000080a0f7219 */ /* 0x188fe40000001203 */
[----:B------:R-:W-:-:S03]  /*7720*/  SHF.R.U32.HI R5, RZ, R8, R3 ;  /* 0x00000008ff057219 */ /* 0x000fc60000011603 */
[----:B------:R-:W-:Y:S02]  /*7730*/  IMAD.MOV.U32 R4, RZ, RZ, R15 ;  /* 0x000000ffff047224 */ /* 0x000fe400078e000f */
[----:B------:R-:W3:Y:S01]  /*7740*/  LDC R24, c[0x0][0x638] ;  /* 0x00018e00ff187b82 */ /* 0x000ee20000000800 */
[----:B0-----:R-:W-:-:S07]  /*7750*/  IMAD R25, R9, R7, R12 ;  /* 0x0000000709197224 */ /* 0x001fce00078e020c */
[----:B------:R-:W0:Y:S08]  /*7760*/  LDC R28, c[0x0][0x610] ;  /* 0x00018400ff1c7b82 */ /* 0x000e300000000800 */
[----:B------:R-:W0:Y:S01]  /*7770*/  LDC R29, c[0x0][0x600] ;  /* 0x00018000ff1d7b82 */ /* 0x000e220000000800 */
[----:B--2-4-:R-:W-:Y:S05]  /*7780*/  @!P0 BRA `(.L_x_155) ;  /* 0x0000000000288947 */ /* 0x014fea0003800000 */
[----:B------:R-:W2:Y:S02]  /*7790*/  LDC R4, c[0x0][0x64c] ;  /* 0x00019300ff047b82 */ /* 0x000ea40000000800 */
[----:B--2---:R-:W-:-:S05]  /*77a0*/  IADD3 R3, P0, R15, R4, RZ ;  /* 0x000000040f037210 */ /* 0x004fca0007f1e0ff */
        /* <DEDUP_REMOVED lines=8> */
.L_x_155:
[----:B------:R-:W-:Y:S02]  /*7830*/  ISETP.NE.AND P0, PT, R2, 0x1, PT ;  /* 0x000000010200780c */ /* 0x000fe40003f05270 */
[----:B-1----:R-:W-:Y:S01]  /*7840*/  SHF.R.U64 R3, R4, R14, R5 ;  /* 0x0000000e04037219 */ /* 0x002fe20000001205 */
[----:B------:R-:W-:Y:S01]  /*7850*/  IMAD.MOV R5, RZ, RZ, -R0 ;  /* 0x000000ffff057224 */ /* 0x000fe200078e0a00 */
[----:B------:R-:W-:Y:S02]  /*7860*/  LOP3.LUT R0, R10, R99, RZ, 0xc0, !PT ;  /* 0x000000630a007212 */ /* 0x000fe400078ec0ff */
[----:B------:R-:W-:Y:S01]  /*7870*/  LOP3.LUT R6, R13, R98, RZ, 0xc0, !PT ;  /* 0x000000620d067212 */ /* 0x000fe200078ec0ff */
[----:B------:R-:W-:Y:S02]  /*7880*/  IMAD.MOV R4, RZ, RZ, -R3 ;  /* 0x000000ffff047224 */ /* 0x000fe400078e0a03 */
[----:B------:R-:W-:Y:S02]  /*7890*/  IMAD R0, R91, R3, R0 ;  /* 0x000000035b007224 */ /* 0x000fe400078e0200 */
[----:B---3--:R-:W-:-:S02]  /*78a0*/  IMAD R3, R4, R24, R15 ;  /* 0x0000001804037224 */ /* 0x008fc400078e020f */
[----:B------:R-:W-:Y:S02]  /*78b0*/  @P0 IMAD R25, R21, R5, R20 ;  /* 0x0000000515190224 */ /* 0x000fe400078e0214 */
[----:B0-----:R-:W-:Y:S02]  /*78c0*/  IMAD R5, R3, R29, R6 ;  /* 0x0000001d03057224 */ /* 0x001fe400078e0206 */
[----:B------:R-:W-:Y:S02]  /*78d0*/  IMAD R0, R0, R28, R25 ;  /* 0x0000001c00007224 */ /* 0x000fe400078e0219 */
[----:B------:R-:W-:-:S03]  /*78e0*/  IMAD.MOV.U32 R4, RZ, RZ, 0x1 ;  /* 0x00000001ff047424 */ /* 0x000fc600078e00ff */
[----:B------:R-:W-:Y:S02]  /*78f0*/  SEL R101, R5, R0, !P0 ;  /* 0x0000000005657207 */ /* 0x000fe40004000000 */
[----:B------:R-:W-:Y:S02]  /*7900*/  PRMT R3, R4, 0x7610, R3 ;  /* 0x0000761004037816 */ /* 0x000fe40000000003 */
[----:B------:R-:W-:-:S07]  /*7910*/  SEL R0, R0, R5, !P0 ;  /* 0x0000000500007207 */ /* 0x000fce0004000000 */
.L_x_153:
[----:B------:R-:W-:Y:S01]  /*7920*/  UIADD3 UR42, UR43, UR42, URZ ;  /* 0x0000002a2b2a7290 */ /* 0x000fe2000fffe03f */
[----:B------:R-:W-:Y:S01]  /*7930*/  LOP3.LUT P0, RZ, R3, 0xff, RZ, 0xc0, !PT ;  /* 0x000000ff03ff7812 */ /* 0x000fe2000780c0ff */
[----:B------:R-:W-:Y:S02]  /*7940*/  IMAD.MOV.U32 R109, RZ, RZ, R0 ;  /* 0x000000ffff6d7224 */ /* 0x000fe400078e0000 */
[----:B------:R-:W-:Y:S02]  /*7950*/  USHF.R.U32.HI UR4, URZ, 0x1, UR42 ;  /* 0x000000013f047899 */ /* 0x000fe4000801162a */
[----:B------:R-:W-:Y:S02]  /*7960*/  UISETP.GT.U32.AND UP1, UPT, UR42, 0x1, UPT ;  /* 0x000000012a00788c */ /* 0x000fe4000bf24070 */
[----:B------:R-:W-:Y:S02]  /*7970*/  ULOP3.LUT UR4, UR4, 0x1, URZ, 0xc0, !UPT ;  /* 0x0000000104047892 */ /* 0x000fe4000f8ec03f */
[----:B------:R-:W-:-:S02]  /*7980*/  UISETP.LT.U32.AND UP1, UPT, UR43, 0x2, UP1 ;  /* 0x000000022b00788c */ /* 0x000fc40008f21070 */
[----:B------:R-:W-:Y:S02]  /*7990*/  UISETP.NE.U32.AND UP0, UPT, UR4, 0x1, UPT ;  /* 0x000000010400788c */ /* 0x000fe4000bf05070 */
[----:B------:R-:W-:Y:S02]  /*79a0*/  USEL UR5, URZ, 0x1, !UP1 ;  /* 0x000000013f057887 */ /* 0x000fe4000c800000 */
[----:B------:R-:W-:Y:S02]  /*79b0*/  UISETP.GT.U32.AND UP0, UPT, UR43, 0x1, !UP0 ;  /* 0x000000012b00788c */ /* 0x000fe4000c704070 */
[----:B------:R-:W-:Y:S02]  /*79c0*/  ULOP3.LUT UR42, UR42, 0x1, URZ, 0xc0, !UPT ;  /* 0x000000012a2a7892 */ /* 0x000fe4000f8ec03f */
[----:B------:R-:W-:-:S04]  /*79d0*/  USEL UR4, URZ, 0x1, !UP0 ;  /* 0x000000013f047887 */ /* 0x000fc8000c000000 */
[----:B------:R-:W-:Y:S01]  /*79e0*/  ULOP3.LUT UR40, UR4, UR40, UR5, 0x96, !UPT ;  /* 0x0000002804287292 */ /* 0x000fe2000f8e9605 */
[----:B------:R-:W-:Y:S11]  /*79f0*/  @P0 BRA `(.L_x_156) ;  /* 0xffffff9400f00947 */ /* 0x000ff6000383ffff */
[----:B------:R-:W-:Y:S05]  /*7a00*/  EXIT ;  /* 0x000000000000794d */ /* 0x000fea0003800000 */
.L_x_3:
        /* <DEDUP_REMOVED lines=26> */
.L_x_158:
[--C-:B------:R-:W-:Y:S01]  /*7bb0*/  SHF.R.U64 R14, R12, R20, R13.reuse ;  /* 0x000000140c0e7219 */ /* 0x100fe2000000120d */
[----:B------:R-:W0:Y:S01]  /*7bc0*/  LDC R24, c[0x0][0x618] ;  /* 0x00018600ff187b82 */ /* 0x000e220000000800 */
[----:B------:R-:W-:Y:S01]  /*7bd0*/  I2FP.F32.U32 R8, R6 ;  /* 0x0000000600087245 */ /* 0x000fe20000201000 */
[----:B------:R-:W-:Y:S01]  /*7be0*/  ULDC UR4, c[0x0][0x150] ;  /* 0x0000540000047ab9 */ /* 0x000fe20000000800 */
[----:B------:R-:W-:Y:S02]  /*7bf0*/  SHF.R.U32.HI R7, RZ, R20, R13 ;  /* 0x00000014ff077219 */ /* 0x000fe4000001160d */
[----:B------:R-:W-:Y:S01]  /*7c00*/  IADD3 R11, P0, RZ, -R14, RZ ;  /* 0x8000000eff0b7210 */ /* 0x000fe20007f1e0ff */
[----:B------:R-:W-:Y:S01]  /*7c10*/  FMUL R13, R8, UR4 ;  /* 0x00000004080d7c20 */ /* 0x000fe20008400000 */
[----:B------:R-:W-:Y:S01]  /*7c20*/  ULDC UR4, c[0x0][0x154] ;  /* 0x0000550000047ab9 */ /* 0x000fe20000000800 */
[----:B------:R-:W1:Y:S02]  /*7c30*/  LDC.64 R26, c[0x0][0x640] ;  /* 0x00019000ff1a7b82 */ /* 0x000e640000000a00 */
[----:B------:R-:W-:-:S02]  /*7c40*/  IMAD.X R7, RZ, RZ, ~R7, P0 ;  /* 0x000000ffff077224 */ /* 0x000fc400000e0e07 */
[----:B------:R-:W2:Y:S01]  /*7c50*/  F2I.U32.TRUNC.NTZ R13, R13 ;  /* 0x0000000d000d7305 */ /* 0x000ea2000020f000 */
[----:B------:R-:W-:-:S03]  /*7c60*/  IMAD.WIDE.U32 R8, R11, R22, R16 ;  /* 0x000000160b087225 */ /* 0x000fc600078e0010 */
[----:B------:R-:W3:Y:S01]  /*7c70*/  LDC R15, c[0x0][0x144] ;  /* 0x00005100ff0f7b82 */ /* 0x000ee20000000800 */
[----:B------:R-:W-:-:S04]  /*7c80*/  IMAD R10, R7, R22, RZ ;  /* 0x00000016070a7224 */ /* 0x000fc800078e02ff */
[----:B------:R-:W-:Y:S02]  /*7c90*/  IMAD R7, R11, R23, R10 ;  /* 0x000000170b077224 */ /* 0x000fe400078e020a */
[----:B------:R-:W-:Y:S01]  /*7ca0*/  IMAD.MOV.U32 R10, RZ, RZ, -0x1 ;  /* 0xffffffffff0a7424 */ /* 0x000fe200078e00ff */
[----:B------:R-:W4:Y:S01]  /*7cb0*/  LDC R20, c[0x0][0x608] ;  /* 0x00018200ff147b82 */ /* 0x000f220000000800 */
[----:B------:R-:W-:Y:S01]  /*7cc0*/  IMAD.IADD R7, R9, 0x1, R7 ;  /* 0x0000000109077824 */ /* 0x000fe200078e0207 */
[----:B------:R-:W-:-:S04]  /*7cd0*/  I2FP.F32.U32 R9, R3 ;  /* 0x0000000300097245 */ /* 0x000fc80000201000 */
[-C--:B0-----:R-:W-:Y:S01]  /*7ce0*/  SHF.R.U64 R12, R8, R24.reuse, R7 ;  /* 0x00000018080c7219 */ /* 0x081fe20000001207 */
[----:B--2---:R-:W-:Y:S01]  /*7cf0*/  IMAD.MOV R8, RZ, RZ, -R13 ;  /* 0x000000ffff087224 */ /* 0x004fe200078e0a0d */
[----:B------:R-:W0:Y:S01]  /*7d00*/  LDC R11, c[0x0][0x658] ;  /* 0x00019600ff0b7b82 */ /* 0x000e220000000800 */
[----:B-1----:R-:W-:Y:S01]  /*7d10*/  ISETP.NE.U32.AND P0, PT, R26, RZ, PT ;  /* 0x000000ff1a00720c */ /* 0x002fe20003f05070 */
[----:B------:R-:W-:Y:S01]  /*7d20*/  FMUL R9, R9, UR4 ;  /* 0x0000000409097c20 */ /* 0x000fe20008400000 */
[----:B------:R-:W-:Y:S02]  /*7d30*/  SHF.R.U32.HI R7, RZ, R24, R7 ;  /* 0x00000018ff077219 */ /* 0x000fe40000011607 */
[----:B------:R-:W-:-:S03]  /*7d40*/  ISETP.NE.AND.EX P0, PT, R27, RZ, PT, P0 ;  /* 0x000000ff1b00720c */ /* 0x000fc60003f05300 */
[----:B------:R-:W1:Y:S01]  /*7d50*/  LDC R22, c[0x0][0x148] ;  /* 0x00005200ff167b82 */ /* 0x000e620000000800 */
[----:B---3--:R-:W-:Y:S02]  /*7d60*/  IMAD R23, R15, R8, R6 ;  /* 0x000000080f177224 */ /* 0x008fe400078e0206 */
[----:B------:R-:W-:-:S05]  /*7d70*/  IMAD.MOV.U32 R8, RZ, RZ, 0x1 ;  /* 0x00000001ff087424 */ /* 0x000fca00078e00ff */
[----:B------:R-:W2:Y:S01]  /*7d80*/  LDC R21, c[0x0][0x600] ;  /* 0x00018000ff157b82 */ /* 0x000ea20000000800 */
[-CC-:B----4-:R-:W-:Y:S02]  /*7d90*/  SHF.R.U64 R15, R12, R20.reuse, R7.reuse ;  /* 0x000000140c0f7219 */ /* 0x190fe40000001207 */
[----:B------:R-:W-:Y:S02]  /*7da0*/  SHF.R.U32.HI R6, RZ, R20, R7 ;  /* 0x00000014ff067219 */ /* 0x000fe40000011607 */
[----:B------:R3:W4:Y:S03]  /*7db0*/  F2I.U32.TRUNC.NTZ R20, R9 ;  /* 0x0000000900147305 */ /* 0x000726000020f000 */
[----:B------:R-:W1:Y:S01]  /*7dc0*/  LDC R25, c[0x0][0x648] ;  /* 0x00019200ff197b82 */ /* 0x000e620000000800 */
[-C--:B0-----:R-:W-:Y:S02]  /*7dd0*/  SHF.R.U64 R19, R15, R11.reuse, R6 ;  /* 0x0000000b0f137219 */ /* 0x081fe40000001206 */
[----:B------:R-:W-:-:S02]  /*7de0*/  SHF.L.U32 R10, R10, R11, RZ ;  /* 0x0000000b0a0a7219 */ /* 0x000fc400000006ff */
[-C--:B------:R-:W-:Y:S01]  /*7df0*/  SHF.R.U32.HI R7, RZ, R11.reuse, R6 ;  /* 0x0000000bff077219 */ /* 0x080fe20000011606 */
[----:B------:R-:W-:Y:S01]  /*7e00*/  IMAD.MOV.U32 R6, RZ, RZ, R19 ;  /* 0x000000ffff067224 */ /* 0x000fe200078e0013 */
[----:B------:R-:W-:Y:S01]  /*7e10*/  SHF.L.U32 R24, R8, R11, RZ ;  /* 0x0000000b08187219 */ /* 0x000fe200000006ff */
[----:B------:R-:W0:Y:S01]  /*7e20*/  LDC R28, c[0x0][0x638] ;  /* 0x00018e00ff1c7b82 */ /* 0x000e220000000800 */
[----:B------:R-:W-:-:S07]  /*7e30*/  LOP3.LUT R30, RZ, R10, RZ, 0x33, !PT ;  /* 0x0000000aff1e7212 */ /* 0x000fce00078e33ff */
[----:B------:R-:W0:Y:S01]  /*7e40*/  LDC R29, c[0x0][0x610] ;  /* 0x00018400ff1d7b82 */ /* 0x000e220000000800 */
[----:B---34-:R-:W-:Y:S05]  /*7e50*/  @!P0 BRA `(.L_x_159) ;  /* 0x0000000000288947 */ /* 0x018fea0003800000 */
[----:B------:R-:W3:Y:S02]  /*7e60*/  LDC R6, c[0x0][0x64c] ;  /* 0x00019300ff067b82 */ /* 0x000ee40000000800 */
[----:B---3--:R-:W-:-:S05]  /*7e70*/  IADD3 R11, P0, R19, R6, RZ ;  /* 0x00000006130b7210 */ /* 0x008fca0007f1e0ff */
        /* <DEDUP_REMOVED lines=8> */
.L_x_159:
[----:B------:R-:W-:Y:S01]  /*7f00*/  ISETP.NE.AND P0, PT, R2, 0x1, PT ;  /* 0x000000010200780c */ /* 0x000fe20003f05270 */
[----:B--2---:R-:W-:Y:S01]  /*7f10*/  VIADD R9, R21, 0xffffffff ;  /* 0xffffffff15097836 */ /* 0x004fe20000000000 */
[----:B-1----:R-:W-:Y:S01]  /*7f20*/  SHF.R.U64 R7, R6, R25, R7 ;  /* 0x0000001906077219 */ /* 0x002fe20000001207 */
[----:B------:R-:W-:Y:S01]  /*7f30*/  IMAD.MOV R20, RZ, RZ, -R20 ;  /* 0x000000ffff147224 */ /* 0x000fe200078e0a14 */
[----:B------:R-:W-:Y:S02]  /*7f40*/  LOP3.LUT R6, R15, R30, RZ, 0xc0, !PT ;  /* 0x0000001e0f067212 */ /* 0x000fe400078ec0ff */
[----:B------:R-:W-:Y:S01]  /*7f50*/  LOP3.LUT R12, R12, R9, RZ, 0xc0, !PT ;  /* 0x000000090c0c7212 */ /* 0x000fe200078ec0ff */
[----:B------:R-:W-:Y:S02]  /*7f60*/  IMAD.MOV R8, RZ, RZ, -R7 ;  /* 0x000000ffff087224 */ /* 0x000fe400078e0a07 */
[----:B------:R-:W-:Y:S02]  /*7f70*/  IMAD R6, R24, R7, R6 ;  /* 0x0000000718067224 */ /* 0x000fe400078e0206 */
[----:B------:R-:W-:-:S02]  /*7f80*/  IMAD.MOV.U32 R9, RZ, RZ, 0x1 ;  /* 0x00000001ff097424 */ /* 0x000fc400078e00ff */
[----:B------:R-:W-:Y:S02]  /*7f90*/  @P0 IMAD R23, R22, R20, R3 ;  /* 0x0000001416170224 */ /* 0x000fe400078e0203 */
[----:B0-----:R-:W-:Y:S02]  /*7fa0*/  IMAD R3, R8, R28, R19 ;  /* 0x0000001c08037224 */ /* 0x001fe400078e0213 */
[----:B------:R-:W-:Y:S02]  /*7fb0*/  IMAD R13, R6, R29, R23 ;  /* 0x0000001d060d7224 */ /* 0x000fe400078e0217 */
[----:B------:R-:W-:Y:S02]  /*7fc0*/  IMAD R6, R3, R21, R12 ;  /* 0x0000001503067224 */ /* 0x000fe400078e020c */
[----:B------:R-:W-:-:S03]  /*7fd0*/  IMAD.MOV.U32 R8, RZ, RZ, R14 ;  /* 0x000000ffff087224 */ /* 0x000fc600078e000e */
[----:B------:R-:W-:Y:S02]  /*7fe0*/  SEL R20, R6, R13, !P0 ;  /* 0x0000000d06147207 */ /* 0x000fe40004000000 */
[----:B------:R-:W-:-:S07]  /*7ff0*/  SEL R13, R13, R6, !P0 ;  /* 0x000000060d0d7207 */ /* 0x000fce0004000000 */
.L_x_157:
[----:B------:R-:W-:-:S08]  /*8000*/  NOP ;  /* 0x0000000000007918 */ /* 0x000fd00000000000 */
[----:B------:R-:W0:-:S00]  /*8010*/  USETMAXREG.DEALLOC.CTAPOOL 0x28 ;  /* 0x00000028000079c8 */ /* 0x000e0000080e0500 */
[----:B0-----:R-:W-:-:S13]  /*8020*/  ISETP.NE.AND P0, PT, R0, RZ, PT ;  /* 0x000000ff0000720c */ /* 0x001fda0003f05270 */
[----:B------:R-:W-:Y:S05]  /*8030*/  @P0 EXIT ;  /* 0x000000000000094d */ /* 0x000fea0003800000 */
[----:B------:R-:W-:Y:S01]  /*8040*/  LOP3.LUT P0, RZ, R9, 0xff, RZ, 0xc0, !PT ;  /* 0x000000ff09ff7812 */ /* 0x000fe2000780c0ff */
[----:B------:R-:W-:Y:S02]  /*8050*/  IMAD.MOV.U32 R0, RZ, RZ, 0x1 ;  /* 0x00000001ff007424 */ /* 0x000fe400078e00ff */
[----:B------:R-:W-:-:S10]  /*8060*/  IMAD.MOV.U32 R3, RZ, RZ, RZ ;  /* 0x000000ffff037224 */ /* 0x000fd400078e00ff */
[----:B------:R-:W-:Y:S05]  /*8070*/  @!P0 BRA `(.L_x_160) ;  /* 0x0000000c004c8947 */ /* 0x000fea0003800000 */
[----:B------:R-:W0:Y:S01]  /*8080*/  LDC R0, c[0x0][0x28c] ;  /* 0x0000a300ff007b82 */ /* 0x000e220000000800 */
[----:B------:R-:W-:Y:S01]  /*8090*/  LOP3.LUT P0, RZ, R4, 0x1f, RZ, 0xc0, !PT ;  /* 0x0000001f04ff7812 */ /* 0x000fe2000780c0ff */
[----:B------:R-:W-:Y:S01]  /*80a0*/  ULDC UR5, c[0x0][0x658] ;  /* 0x0001960000057ab9 */ /* 0x000fe20000000800 */
[----:B------:R-:W-:Y:S01]  /*80b0*/  UMOV UR6, 0xffffffff ;  /* 0xffffffff00067882 */ /* 0x000fe20000000000 */
[----:B------:R-:W-:Y:S01]  /*80c0*/  BSSY B0, `(.L_x_160) ;  /* 0x00000ce000007945 */ /* 0x000fe20003800000 */
[----:B------:R-:W-:Y:S01]  /*80d0*/  USHF.L.U32 UR6, UR6, UR5, URZ ;  /* 0x0000000506067299 */ /* 0x000fe2000800063f */
[C---:B------:R-:W-:Y:S01]  /*80e0*/  ISETP.NE.AND P2, PT, R5.reuse, RZ, PT ;  /* 0x000000ff0500720c */ /* 0x040fe20003f45270 */
[----:B------:R-:W-:Y:S01]  /*80f0*/  IMAD.MOV.U32 R11, RZ, RZ, 0x1 ;  /* 0x00000001ff0b7424 */ /* 0x000fe200078e00ff */
[----:B------:R-:W-:Y:S01]  /*8100*/  ISETP.NE.OR P0, PT, R5, RZ, !P0 ;  /* 0x000000ff0500720c */ /* 0x000fe20004705670 */
[----:B------:R-:W-:Y:S01]  /*8110*/  ULDC UR4, c[0x0][0x600] ;  /* 0x0001800000047ab9 */ /* 0x000fe20000000800 */
[----:B------:R-:W-:Y:S01]  /*8120*/  LOP3.LUT R19, R18, 0x2, RZ, 0xfc, !PT ;  /* 0x0000000212137812 */ /* 0x000fe200078efcff */
[----:B------:R-:W-:Y:S01]  /*8130*/  UMOV UR7, 0x1 ;  /* 0x0000000100077882 */ /* 0x000fe20000000000 */
[----:B------:R-:W-:-:S02]  /*8140*/  UIADD3 UR4, UR4, -0x1, URZ ;  /* 0xffffffff04047890 */ /* 0x000fc4000fffe03f */
[----:B------:R-:W-:Y:S02]  /*8150*/  USHF.L.U32 UR5, UR7, UR5, URZ ;  /* 0x0000000507057299 */ /* 0x000fe4000800063f */
[----:B------:R-:W-:Y:S01]  /*8160*/  ULOP3.LUT UR13, URZ, UR6, URZ, 0x33, !UPT ;  /* 0x000000063f0d7292 */ /* 0x000fe2000f8e333f */
[----:B------:R-:W-:Y:S01]  /*8170*/  ULDC.64 UR22, c[0x0][0x198] ;  /* 0x0000660000167ab9 */ /* 0x000fe20000000a00 */
[----:B0-----:R-:W-:-:S05]  /*8180*/  VIADD R0, R0, 0x7f ;  /* 0x0000007f00007836 */ /* 0x001fca0000000000 */
[----:B------:R-:W-:-:S04]  /*8190*/  SHF.R.S32.HI R3, RZ, 0x1f, R0 ;  /* 0x0000001fff037819 */ /* 0x000fc80000011400 */
[----:B------:R-:W-:Y:S01]  /*81a0*/  LEA.HI R3, R3, R0, RZ, 0x7 ;  /* 0x0000000003037211 */ /* 0x000fe200078f38ff */
[----:B------:R-:W-:-:S03]  /*81b0*/  IMAD.MOV.U32 R0, RZ, RZ, 0x1 ;  /* 0x00000001ff007424 */ /* 0x000fc600078e00ff */
[----:B------:R-:W-:Y:S01]  /*81c0*/  SHF.R.S32.HI R12, RZ, 0x7, R3 ;  /* 0x00000007ff0c7819 */ /* 0x000fe20000011403 */
[----:B------:R-:W-:-:S04]  /*81d0*/  IMAD.MOV.U32 R3, RZ, RZ, RZ ;  /* 0x000000ffff037224 */ /* 0x000fc800078e00ff */
[----:B------:R-:W-:-:S07]  /*81e0*/  VIADD R10, R12, 0x1 ;  /* 0x000000010c0a7836 */ /* 0x000fce0000000000 */
.L_x_172:
[----:B------:R-:W-:-:S03]  /*81f0*/  UMOV UR6, 0xffffffff ;  /* 0xffffffff00067882 */ /* 0x000fc60000000000 */
[----:B------:R-:W-:Y:S05]  /*8200*/  BRA.DIV UR6, `(.L_x_161) ;  /* 0x0000000e068c7947 */ /* 0x000fea000b800000 */
[----:B------:R-:W-:-:S13]  /*8210*/  ELECT P6, URZ, PT ;  /* 0x00000000003f782f */ /* 0x000fda00038c0000 */
.L_x_181:
[----:B------:R-:W0:Y:S01]  /*8220*/  LDC R4, c[0x0][0x28c] ;  /* 0x0000a300ff047b82 */ /* 0x000e220000000800 */
[----:B------:R-:W-:Y:S01]  /*8230*/  BSSY B1, `(.L_x_162) ;  /* 0x0000043000017945 */ /* 0x000fe20003800000 */
[----:B0-----:R-:W-:-:S13]  /*8240*/  ISETP.LT.OR P6, PT, R4, 0x1, !P6 ;  /* 0x000000010400780c */ /* 0x001fda00077c1670 */
[----:B------:R-:W-:Y:S05]  /*8250*/  @P6 BRA `(.L_x_163) ;  /* 0x0000000400006947 */ /* 0x000fea0003800000 */
[----:B------:R-:W-:Y:S02]  /*8260*/  IMAD.SHL.U32 R13, R13, 0x100, RZ ;  /* 0x000001000d0d7824 */ /* 0x000fe400078e00ff */
[----:B------:R-:W-:Y:S02]  /*8270*/  IMAD.SHL.U32 R20, R20, 0x40, RZ ;  /* 0x0000004014147824 */ /* 0x000fe400078e00ff */
[----:B------:R-:W-:Y:S02]  /*8280*/  IMAD.MOV.U32 R21, RZ, RZ, RZ ;  /* 0x000000ffff157224 */ /* 0x000fe400078e00ff */
[----:B------:R-:W-:Y:S02]  /*8290*/  IMAD.MOV.U32 R4, RZ, RZ, R10 ;  /* 0x000000ffff047224 */ /* 0x000fe400078e000a */
[----:B------:R-:W-:Y:S02]  /*82a0*/  IMAD.MOV.U32 R5, RZ, RZ, R0 ;  /* 0x000000ffff057224 */ /* 0x000fe400078e0000 */
[----:B------:R-:W-:-:S07]  /*82b0*/  IMAD.MOV.U32 R6, RZ, RZ, R3 ;  /* 0x000000ffff067224 */ /* 0x000fce00078e0003 */
.L_x_167:
[----:B------:R-:W0:Y:S01]  /*82c0*/  S2R R14, SR_CgaCtaId ;  /* 0x00000000000e7919 */ /* 0x000e220000008800 */
[----:B------:R-:W-:Y:S01]  /*82d0*/  MOV R7, 0x400 ;  /* 0x0000040000077802 */ /* 0x000fe20000000f00 */
[----:B------:R-:W1:Y:S03]  /*82e0*/  @!P2 LDC R9, c[0x0][0x500] ;  /* 0x00014000ff09ab82 */ /* 0x000e660000000800 */
[----:B0-----:R-:W-:Y:S02]  /*82f0*/  LEA R15, R14, R7, 0x18 ;  /* 0x000000070e0f7211 */ /* 0x001fe400078ec0ff */
[----:B------:R-:W-:-:S03]  /*8300*/  SHF.L.U32 R7, R5, 0x1f, RZ ;  /* 0x0000001f05077819 */ /* 0x000fc600000006ff */
[----:B------:R-:W-:-:S04]  /*8310*/  IMAD R14, R6, 0x8, R15 ;  /* 0x00000008060e7824 */ /* 0x000fc800078e020f */
[----:B------:R-:W0:Y:S02]  /*8320*/  SYNCS.PHASECHK.TRANS64.TRYWAIT P1, [R14+URZ+0x10], R7 ;  /* 0x000010070e0075a7 */ /* 0x000e24000802017f */
[----:B01----:R-:W-:Y:S05]  /*8330*/  @!P1 BRA `(.L_x_164) ;  /* 0x0000000c00609947 */ /* 0x003fea0003800000 */
.L_x_182:
[----:B0-----:R-:W-:Y:S01]  /*8340*/  PRMT R7, R19, 0x9910, RZ ;  /* 0x0000991013077816 */ /* 0x001fe200000000ff */
[----:B------:R0:W-:Y:S03]  /*8350*/  @!P2 SYNCS.ARRIVE.TRANS64 RZ, [R14+URZ], R9 ;  /* 0x000000090effa9a7 */ /* 0x0001e6000800003f */
[----:B------:R-:W-:-:S13]  /*8360*/  ISETP.NE.AND P1, PT, R7, 0x2, PT ;  /* 0x000000020700780c */ /* 0x000fda0003f25270 */
[----:B0-----:R-:W-:Y:S05]  /*8370*/  @P1 BRA `(.L_x_165) ;  /* 0x0000000000041947 */ /* 0x001fea0003800000 */
[----:B------:R-:W-:Y:S01]  /*8380*/  BPT.TRAP 0x1 ;  /* 0x000000040000795c */ /* 0x000fe20000300000 */
.L_x_165:
[----:B------:R-:W-:Y:S05]  /*8390*/  @P0 BRA `(.L_x_166) ;  /* 0x0000000000040947 */ /* 0x000fea0003800000 */
[----:B------:R-:W-:Y:S01]  /*83a0*/  BPT.TRAP 0x1 ;  /* 0x000000040000795c */ /* 0x000fe20000300000 */
.L_x_166:
[C-C-:B------:R-:W-:Y:S01]  /*83b0*/  IMAD R7, R6.reuse, 0x10000, R15.reuse ;  /* 0x0001000006077824 */ /* 0x140fe200078e020f */
[----:B------:R-:W-:Y:S01]  /*83c0*/  R2UR UR34, R21 ;  /* 0x00000000152272ca */ /* 0x000fe200000e0000 */
[----:B------:R-:W-:Y:S01]  /*83d0*/  IMAD R15, R6, 0x4000, R15 ;  /* 0x00004000060f7824 */ /* 0x000fe200078e020f */
[----:B------:R-:W-:Y:S01]  /*83e0*/  R2UR UR33, R14 ;  /* 0x000000000e2172ca */ /* 0x000fe200000e0000 */
[----:B------:R-:W-:Y:S01]  /*83f0*/  VIADD R4, R4, 0xffffffff ;  /* 0xffffffff04047836 */ /* 0x000fe20000000000 */
[----:B------:R-:W-:Y:S01]  /*8400*/  R2UR UR24, R7 ;  /* 0x00000000071872ca */ /* 0x000fe200000e0000 */
[----:B------:R-:W-:Y:S01]  /*8410*/  UIADD3 UR6, UP0, UR22, 0xf0, URZ ;  /* 0x000000f016067890 */ /* 0x000fe2000ff1e03f */
[----:B------:R-:W-:Y:S01]  /*8420*/  R2UR UR8, R15 ;  /* 0x000000000f0872ca */ /* 0x000fe200000e0000 */
[----:B------:R-:W-:Y:S01]  /*8430*/  UIADD3 UR30, UP1, UR22, 0x1f0, URZ ;  /* 0x000001f0161e7890 */ /* 0x000fe2000ff3e03f */
[----:B------:R-:W-:Y:S01]  /*8440*/  R2UR UR36, R8 ;  /* 0x00000000082472ca */ /* 0x000fe200000e0000 */
[----:B------:R-:W-:Y:S01]  /*8450*/  UIADD3.X UR7, URZ, UR23, URZ, UP0, !UPT ;  /* 0x000000173f077290 */ /* 0x000fe200087fe43f */
[----:B------:R-:W-:Y:S01]  /*8460*/  R2UR UR35, R13 ;  /* 0x000000000d2372ca */ /* 0x000fe200000e0000 */
[----:B------:R-:W-:Y:S01]  /*8470*/  UIADD3.X UR31, URZ, UR23, URZ, UP1, !UPT ;  /* 0x000000173f1f7290 */ /* 0x000fe20008ffe43f */
[----:B------:R-:W-:Y:S01]  /*8480*/  R2UR UR19, R20 ;  /* 0x00000000141372ca */ /* 0x000fe200000e0000 */
[----:B------:R-:W-:Y:S01]  /*8490*/  UIADD3 UR26, UR34, 0x40, URZ ;  /* 0x00000040221a7890 */ /* 0x000fe2000fffe03f */
[----:B------:R-:W-:Y:S01]  /*84a0*/  ISETP.GT.AND P3, PT, R4, 0x1, PT ;  /* 0x000000010400780c */ /* 0x000fe20003f64270 */
[----:B------:R-:W-:Y:S01]  /*84b0*/  VIADD R6, R6, 0x1 ;  /* 0x0000000106067836 */ /* 0x000fe20000000000 */
[----:B------:R-:W-:Y:S01]  /*84c0*/  UMOV UR14, 0x0 ;  /* 0x00000000000e7882 */ /* 0x000fe20000000000 */
[----:B------:R-:W-:Y:S01]  /*84d0*/  UIADD3 UR32, UR24, 0x100, URZ ;  /* 0x0000010018207890 */ /* 0x000fe2000fffe03f */
[----:B------:R-:W-:Y:S01]  /*84e0*/  VIADD R21, R21, 0x80 ;  /* 0x0000008015157836 */ /* 0x000fe20000000000 */
[----:B------:R-:W-:Y:S01]  /*84f0*/  UIADD3 UR24, UR24, 0x8100, URZ ;  /* 0x0000810018187890 */ /* 0x000fe2000fffe03f */
[----:B------:R-:W-:Y:S01]  /*8500*/  ISETP.NE.AND P1, PT, R6, 0x2, PT ;  /* 0x000000020600780c */ /* 0x000fe20003f25270 */
[----:B------:R-:W-:-:S02]  /*8510*/  UIADD3 UR16, UR8, 0x20100, URZ ;  /* 0x0002010008107890 */ /* 0x000fc4000fffe03f */
[----:B------:R-:W-:Y:S01]  /*8520*/  UIADD3 UR8, UR8, 0x22100, URZ ;  /* 0x0002210008087890 */ /* 0x000fe2000fffe03f */
[----:B------:R-:W-:Y:S01]  /*8530*/  SEL R14, RZ, 0x1, P1 ;  /* 0x00000001ff0e7807 */ /* 0x000fe20000800000 */
[----:B------:R-:W-:Y:S01]  /*8540*/  UMOV UR15, 0x10000000 ;  /* 0x10000000000f7882 */ /* 0x000fe20000000000 */
[----:B------:R-:W-:Y:S01]  /*8550*/  UMOV UR25, UR33 ;  /* 0x0000002100197c82 */ /* 0x000fe20008000000 */
[----:B------:R-:W-:Y:S01]  /*8560*/  UMOV UR28, UR36 ;  /* 0x00000024001c7c82 */ /* 0x000fe20008000000 */
[----:B------:R-:W-:Y:S01]  /*8570*/  UMOV UR27, UR35 ;  /* 0x00000023001b7c82 */ /* 0x000fe20008000000 */
[----:B------:R-:W-:Y:S01]  /*8580*/  UMOV UR17, UR33 ;  /* 0x0000002100117c82 */ /* 0x000fe20008000000 */
[----:B------:R-:W-:Y:S01]  /*8590*/  UMOV UR18, UR34 ;  /* 0x0000002200127c82 */ /* 0x000fe20008000000 */
[----:B------:R-:W-:Y:S01]  /*85a0*/  UMOV UR20, UR36 ;  /* 0x0000002400147c82 */ /* 0x000fe20008000000 */
[----:B------:R0:W-:Y:S01]  /*85b0*/  UTMALDG.3D [UR32], [UR6], desc[UR14] ;  /* 0x00000e20060075b4 */ /* 0x0001e20008011000 */
[----:B------:R-:W-:Y:S01]  /*85c0*/  UMOV UR9, UR33 ;  /* 0x0000002100097c82 */ /* 0x000fe20008000000 */
[----:B------:R-:W-:Y:S01]  /*85d0*/  UMOV UR11, UR19 ;  /* 0x00000013000b7c82 */ /* 0x000fe20008000000 */
[----:B------:R-:W-:Y:S01]  /*85e0*/  UMOV UR12, UR36 ;  /* 0x00000024000c7c82 */ /* 0x000fe20008000000 */
[----:B------:R-:W-:Y:S01]  /*85f0*/  UMOV UR10, UR26 ;  /* 0x0000001a000a7c82 */ /* 0x000fe20008000000 */
[----:B------:R-:W-:-:S02]  /*8600*/  LOP3.LUT R5, R5, R14, RZ, 0x3c, !PT ;  /* 0x0000000e05057212 */ /* 0x000fc400078e3cff */
[----:B------:R-:W-:Y:S01]  /*8610*/  SEL R6, R6, RZ, P1 ;  /* 0x000000ff06067207 */ /* 0x000fe20000800000 */
[----:B------:R0:W-:Y:S01]  /*8620*/  UTMALDG.3D [UR24], [UR6], desc[UR14] ;  /* 0x00000e18060075b4 */ /* 0x0001e20008011000 */
[----:B------:R0:W-:Y:S01]  /*8630*/  UTMALDG.3D [UR16], [UR30], desc[UR14] ;  /* 0x00000e101e0075b4 */ /* 0x0001e20008011000 */
[----:B------:R0:W-:Y:S02]  /*8640*/  UTMALDG.3D [UR8], [UR30], desc[UR14] ;  /* 0x00000e081e0075b4 */ /* 0x0001e40008011000 */
[----:B0-----:R-:W-:Y:S05]  /*8650*/  @P3 BRA `(.L_x_167) ;  /* 0xfffffffc00183947 */ /* 0x001fea000383ffff */
.L_x_163:
[----:B------:R-:W-:Y:S05]  /*8660*/  BSYNC B1 ;  /* 0x0000000000017941 */ /* 0x000fea0003800000 */
.L_x_162:
[----:B------:R-:W-:Y:S01]  /*8670*/  LOP3.LUT P3, RZ, R11, 0xff, RZ, 0xc0, !PT ;  /* 0x000000ff0bff7812 */ /* 0x000fe2000786c0ff */
[----:B------:R-:W-:Y:S01]  /*8680*/  IMAD.IADD R3, R12, 0x1, R3 ;  /* 0x000000010c037824 */ /* 0x000fe200078e0203 */
[----:B------:R-:W-:Y:S01]  /*8690*/  IADD3 R16, P4, R16, UR38, RZ ;  /* 0x0000002610107c10 */ /* 0x000fe2000ff9e0ff */
[----:B------:R-:W-:Y:S01]  /*86a0*/  ULDC.64 UR6, c[0x0][0x650] ;  /* 0x0001940000067ab9 */ /* 0x000fe20000000a00 */
[----:B------:R-:W-:Y:S01]  /*86b0*/  BSSY B1, `(.L_x_168) ;  /* 0x000006c000017945 */ /* 0x000fe20003800000 */
[----:B------:R-:W-:Y:S01]  /*86c0*/  IMAD.MOV.U32 R13, RZ, RZ, -0x1 ;  /* 0xffffffffff0d7424 */ /* 0x000fe200078e00ff */
[----:B------:R-:W-:Y:S01]  /*86d0*/  ISETP.GT.U32.AND P1, PT, R3, 0x1, PT ;  /* 0x000000010300780c */ /* 0x000fe20003f24070 */
[----:B------:R-:W-:Y:S01]  /*86e0*/  IMAD.MOV.U32 R20, RZ, RZ, -0x1 ;  /* 0xffffffffff147424 */ /* 0x000fe200078e00ff */
[----:B------:R-:W-:Y:S01]  /*86f0*/  SHF.R.U32.HI R4, RZ, 0x1, R3 ;  /* 0x00000001ff047819 */ /* 0x000fe20000011603 */
[----:B------:R-:W-:Y:S01]  /*8700*/  IMAD.MOV.U32 R8, RZ, RZ, -0x1 ;  /* 0xffffffffff087424 */ /* 0x000fe200078e00ff */
[----:B------:R-:W-:-:S02]  /*8710*/  ISETP.LT.U32.AND P1, PT, R12, 0x2, P1 ;  /* 0x000000020c00780c */ /* 0x000fc40000f21070 */
[----:B------:R-:W-:Y:S01]  /*8720*/  IADD3.X R17, R17, UR41, RZ, P4, !PT ;  /* 0x0000002911117c10 */ /* 0x000fe2000a7fe4ff */
[----:B------:R-:W0:Y:S01]  /*8730*/  @P3 S2R R6, SR_CgaCtaId ;  /* 0x0000000000063919 */ /* 0x000e220000008800 */
[----:B------:R-:W-:Y:S02]  /*8740*/  @P3 MOV R5, 0x400 ;  /* 0x0000040000053802 */ /* 0x000fe40000000f00 */
[----:B------:R-:W-:Y:S02]  /*8750*/  ISETP.GE.U32.AND P4, PT, R16, UR6, PT ;  /* 0x0000000610007c0c */ /* 0x000fe4000bf86070 */
[----:B------:R-:W-:Y:S02]  /*8760*/  LOP3.LUT R4, R4, 0x1, RZ, 0xc0, !PT ;  /* 0x0000000104047812 */ /* 0x000fe400078ec0ff */
[----:B------:R-:W-:Y:S02]  /*8770*/  LOP3.LUT R3, R3, 0x1, RZ, 0xc0, !PT ;  /* 0x0000000103037812 */ /* 0x000fe400078ec0ff */
[----:B------:R-:W-:-:S02]  /*8780*/  PRMT R11, RZ, 0x7610, R11 ;  /* 0x00007610ff0b7816 */ /* 0x000fc4000000000b */
[----:B0-----:R-:W-:-:S04]  /*8790*/  @P3 LEA R5, R6, R5, 0x18 ;  /* 0x0000000506053211 */ /* 0x001fc800078ec0ff */
[----:B------:R0:W-:Y:S01]  /*87a0*/  @P3 SYNCS.ARRIVE.TRANS64.A1T0 RZ, [R5+URZ+0x38], RZ ;  /* 0x000038ff05ff39a7 */ /* 0x0001e2000810003f */
[----:B------:R-:W-:-:S04]  /*87b0*/  ISETP.NE.U32.AND P3, PT, R4, 0x1, PT ;  /* 0x000000010400780c */ /* 0x000fc80003f65070 */
[----:B------:R-:W-:Y:S02]  /*87c0*/  ISETP.GT.U32.AND P3, PT, R12, 0x1, !P3 ;  /* 0x000000010c00780c */ /* 0x000fe40005f64070 */
[----:B0-----:R-:W-:Y:S02]  /*87d0*/  SEL R5, RZ, 0x1, !P1 ;  /* 0x00000001ff057807 */ /* 0x001fe40004800000 */
[----:B------:R-:W-:Y:S02]  /*87e0*/  ISETP.GE.U32.AND.EX P1, PT, R17, UR7, PT, P4 ;  /* 0x0000000711007c0c */ /* 0x000fe4000bf26140 */
[----:B------:R-:W-:-:S04]  /*87f0*/  SEL R4, RZ, 0x1, !P3 ;  /* 0x00000001ff047807 */ /* 0x000fc80005800000 */
[----:B------:R-:W-:Y:S02]  /*8800*/  LOP3.LUT R0, R4, R0, R5, 0x96, !PT ;  /* 0x0000000004007212 */ /* 0x000fe400078e9605 */
[----:B------:R-:W-:-:S05]  /*8810*/  PRMT R4, RZ, 0x7610, R4 ;  /* 0x00007610ff047816 */ /* 0x000fca0000000004 */
[----:B------:R-:W-:Y:S05]  /*8820*/  @P1 BRA `(.L_x_169) ;  /* 0x0000000400501947 */ /* 0x000fea0003800000 */
[----:B------:R-:W-:Y:S01]  /*8830*/  ULDC.64 UR6, c[0x0][0x628] ;  /* 0x00018a0000067ab9 */ /* 0x000fe20000000a00 */
[----:B------:R-:W0:Y:S01]  /*8840*/  S2R R14, SR_CTAID.X ;  /* 0x00000000000e7919 */ /* 0x000e220000002500 */
[----:B------:R-:W-:Y:S01]  /*8850*/  ISETP.NE.U32.AND P1, PT, RZ, UR6, PT ;  /* 0x00000006ff007c0c */ /* 0x000fe2000bf25070 */
[----:B------:R-:W-:Y:S01]  /*8860*/  ULDC UR9, c[0x0][0x630] ;  /* 0x00018c0000097ab9 */ /* 0x000fe20000000800 */
[----:B------:R-:W-:Y:S01]  /*8870*/  IMAD.MOV.U32 R4, RZ, RZ, R16 ;  /* 0x000000ffff047224 */ /* 0x000fe200078e0010 */
[----:B------:R-:W1:Y:S01]  /*8880*/  S2R R13, SR_CTAID.Y ;  /* 0x00000000000d7919 */ /* 0x000e620000002600 */
[----:B------:R-:W-:Y:S01]  /*8890*/  ISETP.NE.AND.EX P1, PT, RZ, UR7, PT, P1 ;  /* 0x00000007ff007c0c */ /* 0x000fe2000bf25310 */
[----:B------:R-:W-:-:S12]  /*88a0*/  IMAD.MOV.U32 R5, RZ, RZ, R17 ;  /* 0x000000ffff057224 */ /* 0x000fd800078e0011 */
[----:B------:R-:W-:Y:S05]  /*88b0*/  @!P1 BRA `(.L_x_170) ;  /* 0x0000000000289947 */ /* 0x000fea0003800000 */
[----:B------:R-:W-:Y:S02]  /*88c0*/  ULDC UR8, c[0x0][0x634] ;  /* 0x00018d0000087ab9 */ /* 0x000fe40000000800 */
[----:B------:R-:W-:-:S05]  /*88d0*/  IADD3 R9, P1, R16, UR8, RZ ;  /* 0x0000000810097c10 */ /* 0x000fca000ff3e0ff */
[----:B------:R-:W-:-:S04]  /*88e0*/  IMAD.X R15, RZ, RZ, R17, P1 ;  /* 0x000000ffff0f7224 */ /* 0x000fc800008e0611 */
[----:B------:R-:W-:-:S04]  /*88f0*/  IMAD.WIDE.U32 R6, R15, UR6, RZ ;  /* 0x000000060f067c25 */ /* 0x000fc8000f8e00ff */
[----:B------:R-:W-:-:S04]  /*8900*/  IMAD.WIDE.U32 R6, P1, R9, UR7, R6 ;  /* 0x0000000709067c25 */ /* 0x000fc8000f820006 */
[----:B------:R-:W-:-:S04]  /*8910*/  IMAD.WIDE.U32 R8, R9, UR6, RZ ;  /* 0x0000000609087c25 */ /* 0x000fc8000f8e00ff */
[----:B------:R-:W-:Y:S01]  /*8920*/  IMAD.X R5, RZ, RZ, RZ, P1 ;  /* 0x000000ffff057224 */ /* 0x000fe200008e06ff */
[----:B------:R-:W-:Y:S01]  /*8930*/  IADD3 RZ, P1, R9, R6, RZ ;  /* 0x0000000609ff7210 */ /* 0x000fe20007f3e0ff */
[----:B------:R-:W-:-:S04]  /*8940*/  IMAD.MOV.U32 R4, RZ, RZ, R7 ;  /* 0x000000ffff047224 */ /* 0x000fc800078e0007 */
[----:B------:R-:W-:-:S08]  /*8950*/  IMAD.WIDE.U32.X R4, R15, UR7, R4, P1 ;  /* 0x000000070f047c25 */ /* 0x000fd000088e0404 */
.L_x_170:
[--C-:B------:R-:W-:Y:S01]  /*8960*/  SHF.R.U64 R8, R4, UR9, R5.reuse ;  /* 0x0000000904087c19 */ /* 0x100fe20008001205 */
[----:B------:R-:W-:Y:S01]  /*8970*/  ULDC.64 UR6, c[0x0][0x620] ;  /* 0x0001880000067ab9 */ /* 0x000fe20000000a00 */
[----:B------:R-:W-:Y:S01]  /*8980*/  SHF.R.U32.HI R4, RZ, UR9, R5 ;  /* 0x00000009ff047c19 */ /* 0x000fe20008011605 */
[----:B------:R-:W2:Y:S01]  /*8990*/  LDC R25, c[0x0][0x144] ;  /* 0x00005100ff197b82 */ /* 0x000ea20000000800 */
[----:B------:R-:W-:Y:S01]  /*89a0*/  IADD3 R7, P1, RZ, -R8, RZ ;  /* 0x80000008ff077210 */ /* 0x000fe20007f3e0ff */
[----:B------:R-:W-:Y:S01]  /*89b0*/  ULDC.64 UR10, c[0x0][0x640] ;  /* 0x00019000000a7ab9 */ /* 0x000fe20000000a00 */
[----:B0-----:R-:W-:Y:S01]  /*89c0*/  I2FP.F32.U32 R9, R14 ;  /* 0x0000000e00097245 */ /* 0x001fe20000201000 */
[----:B------:R-:W-:Y:S02]  /*89d0*/  ULDC UR8, c[0x0][0x608] ;  /* 0x0001820000087ab9 */ /* 0x000fe40000000800 */
[----:B------:R-:W-:Y:S01]  /*89e0*/  IMAD.X R4, RZ, RZ, ~R4, P1 ;  /* 0x000000ffff047224 */ /* 0x000fe200008e0e04 */
[----:B------:R-:W-:Y:S01]  /*89f0*/  ISETP.NE.U32.AND P1, PT, RZ, UR10, PT ;  /* 0x0000000aff007c0c */ /* 0x000fe2000bf25070 */
[----:B------:R-:W0:Y:S02]  /*8a00*/  LDC R20, c[0x0][0x148] ;  /* 0x00005200ff147b82 */ /* 0x000e240000000800 */
[----:B------:R-:W-:Y:S01]  /*8a10*/  IMAD R6, R4, UR6, RZ ;  /* 0x0000000604067c24 */ /* 0x000fe2000f8e02ff */
[----:B------:R-:W-:Y:S01]  /*8a20*/  ISETP.NE.AND.EX P1, PT, RZ, UR11, PT, P1 ;  /* 0x0000000bff007c0c */ /* 0x000fe2000bf25310 */
[----:B------:R-:W-:Y:S01]  /*8a30*/  IMAD.WIDE.U32 R4, R7, UR6, R16 ;  /* 0x0000000607047c25 */ /* 0x000fe2000f8e0010 */
[----:B------:R-:W-:-:S03]  /*8a40*/  ULDC UR6, c[0x0][0x150] ;  /* 0x0000540000067ab9 */ /* 0x000fc60000000800 */
[----:B------:R-:W-:Y:S02]  /*8a50*/  IMAD R7, R7, UR7, R6 ;  /* 0x0000000707077c24 */ /* 0x000fe4000f8e0206 */
[----:B------:R-:W-:Y:S01]  /*8a60*/  FMUL R6, R9, UR6 ;  /* 0x0000000609067c20 */ /* 0x000fe20008400000 */
[----:B------:R-:W-:Y:S01]  /*8a70*/  ULDC UR6, c[0x0][0x618] ;  /* 0x0001860000067ab9 */ /* 0x000fe20000000800 */
[----:B------:R-:W-:Y:S01]  /*8a80*/  ULDC UR7, c[0x0][0x154] ;  /* 0x0000550000077ab9 */ /* 0x000fe20000000800 */
[----:B------:R-:W-:-:S03]  /*8a90*/  IMAD.IADD R5, R5, 0x1, R7 ;  /* 0x0000000105057824 */ /* 0x000fc600078e0207 */
[----:B------:R-:W3:Y:S02]  /*8aa0*/  F2I.U32.TRUNC.NTZ R6, R6 ;  /* 0x0000000600067305 */ /* 0x000ee4000020f000 */
[----:B------:R-:W-:Y:S02]  /*8ab0*/  SHF.R.U64 R9, R4, UR6, R5 ;  /* 0x0000000604097c19 */ /* 0x000fe40008001205 */
[----:B-1----:R-:W-:-:S05]  /*8ac0*/  I2FP.F32.U32 R4, R13 ;  /* 0x0000000d00047245 */ /* 0x002fca0000201000 */
[----:B------:R-:W-:Y:S01]  /*8ad0*/  FMUL R22, R4, UR7 ;  /* 0x0000000704167c20 */ /* 0x000fe20008400000 */
[----:B------:R-:W-:Y:S01]  /*8ae0*/  SHF.R.U32.HI R4, RZ, UR6, R5 ;  /* 0x00000006ff047c19 */ /* 0x000fe20008011605 */
[----:B------:R-:W-:-:S03]  /*8af0*/  ULDC UR6, c[0x0][0x658] ;  /* 0x0001960000067ab9 */ /* 0x000fc60000000800 */
[--C-:B------:R-:W-:Y:S01]  /*8b00*/  SHF.R.U64 R21, R9, UR8, R4.reuse ;  /* 0x0000000809157c19 */ /* 0x100fe20008001204 */
[----:B------:R-:W1:Y:S01]  /*8b10*/  F2I.U32.TRUNC.NTZ R22, R22 ;  /* 0x0000001600167305 */ /* 0x000e62000020f000 */
[----:B------:R-:W-:Y:S01]  /*8b20*/  SHF.R.U32.HI R4, RZ, UR8, R4 ;  /* 0x00000008ff047c19 */ /* 0x000fe20008011604 */
[----:B---3--:R-:W-:-:S03]  /*8b30*/  IMAD.MOV R6, RZ, RZ, -R6 ;  /* 0x000000ffff067224 */ /* 0x008fc600078e0a06 */
[----:B------:R-:W-:Y:S01]  /*8b40*/  SHF.R.U64 R15, R21, UR6, R4 ;  /* 0x00000006150f7c19 */ /* 0x000fe20008001204 */
[----:B--2---:R-:W-:Y:S01]  /*8b50*/  IMAD R14, R25, R6, R14 ;  /* 0x00000006190e7224 */ /* 0x004fe200078e020e */
[----:B------:R-:W-:-:S03]  /*8b60*/  SHF.R.U32.HI R23, RZ, UR6, R4 ;  /* 0x00000006ff177c19 */ /* 0x000fc60008011604 */
[----:B------:R-:W-:Y:S02]  /*8b70*/  IMAD.MOV.U32 R4, RZ, RZ, R15 ;  /* 0x000000ffff047224 */ /* 0x000fe400078e000f */
[----:B------:R-:W-:Y:S01]  /*8b80*/  IMAD.MOV.U32 R5, RZ, RZ, R23 ;  /* 0x000000ffff057224 */ /* 0x000fe200078e0017 */
[----:B-1----:R-:W-:Y:S06]  /*8b90*/  @!P1 BRA `(.L_x_171) ;  /* 0x0000000000289947 */ /* 0x002fec0003800000 */
[----:B------:R-:W-:Y:S02]  /*8ba0*/  ULDC UR6, c[0x0][0x64c] ;  /* 0x0001930000067ab9 */ /* 0x000fe40000000800 */
[----:B------:R-:W-:-:S05]  /*8bb0*/  IADD3 R5, P1, R15, UR6, RZ ;  /* 0x000000060f057c10 */ /* 0x000fca000ff3e0ff */
[----:B------:R-:W-:-:S04]  /*8bc0*/  IMAD.X R23, RZ, RZ, R23, P1 ;  /* 0x000000ffff177224 */ /* 0x000fc800008e0617 */
[----:B------:R-:W-:-:S04]  /*8bd0*/  IMAD.WIDE.U32 R6, R23, UR10, RZ ;  /* 0x0000000a17067c25 */ /* 0x000fc8000f8e00ff */
[----:B------:R-:W-:-:S04]  /*8be0*/  IMAD.WIDE.U32 R6, P1, R5, UR11, R6 ;  /* 0x0000000b05067c25 */ /* 0x000fc8000f820006 */
[----:B------:R-:W-:-:S04]  /*8bf0*/  IMAD.WIDE.U32 R4, R5, UR10, RZ ;  /* 0x0000000a05047c25 */ /* 0x000fc8000f8e00ff */
[----:B------:R-:W-:Y:S01]  /*8c00*/  IMAD.MOV.U32 R4, RZ, RZ, R7 ;  /* 0x000000ffff047224 */ /* 0x000fe200078e0007 */
[----:B------:R-:W-:Y:S01]  /*8c10*/  IADD3 RZ, P3, R5, R6, RZ ;  /* 0x0000000605ff7210 */ /* 0x000fe20007f7e0ff */
[----:B------:R-:W-:-:S04]  /*8c20*/  IMAD.X R5, RZ, RZ, RZ, P1 ;  /* 0x000000ffff057224 */ /* 0x000fc800008e06ff */
[----:B------:R-:W-:-:S08]  /*8c30*/  IMAD.WIDE.U32.X R4, R23, UR11, R4, P3 ;  /* 0x0000000b17047c25 */ /* 0x000fd000098e0404 */
.L_x_171:
[----:B------:R-:W-:Y:S01]  /*8c40*/  ISETP.NE.AND P1, PT, R2, 0x1, PT ;  /* 0x000000010200780c */ /* 0x000fe20003f25270 */
[----:B------:R-:W-:Y:S01]  /*8c50*/  ULDC UR6, c[0x0][0x648] ;  /* 0x0001920000067ab9 */ /* 0x000fe20000000800 */
[----:B------:R-:W-:Y:S01]  /*8c60*/  LOP3.LUT R21, R21, UR13, RZ, 0xc0, !PT ;  /* 0x0000000d15157c12 */ /* 0x000fe2000f8ec0ff */
[----:B------:R-:W-:Y:S01]  /*8c70*/  IMAD.MOV R22, RZ, RZ, -R22 ;  /* 0x000000ffff167224 */ /* 0x000fe200078e0a16 */
[----:B------:R-:W-:Y:S01]  /*8c80*/  SHF.R.U64 R4, R4, UR6, R5 ;  /* 0x0000000604047c19 */ /* 0x000fe20008001205 */
[----:B------:R-:W-:Y:S01]  /*8c90*/  ULDC UR6, c[0x0][0x638] ;  /* 0x00018e0000067ab9 */ /* 0x000fe20000000800 */
[----:B------:R-:W-:Y:S01]  /*8ca0*/  ULDC UR7, c[0x0][0x610] ;  /* 0x0001840000077ab9 */ /* 0x000fe20000000800 */
[----:B------:R-:W-:Y:S02]  /*8cb0*/  IMAD.MOV.U32 R5, RZ, RZ, 0x1 ;  /* 0x00000001ff057424 */ /* 0x000fe400078e00ff */
[----:B------:R-:W-:Y:S02]  /*8cc0*/  IMAD.MOV R6, RZ, RZ, -R4 ;  /* 0x000000ffff067224 */ /* 0x000fe400078e0a04 */
[----:B------:R-:W-:Y:S01]  /*8cd0*/  IMAD R21, R4, UR5, R21 ;  /* 0x0000000504157c24 */ /* 0x000fe2000f8e0215 */
[----:B------:R-:W-:Y:S01]  /*8ce0*/  LOP3.LUT R4, R9, UR4, RZ, 0xc0, !PT ;  /* 0x0000000409047c12 */ /* 0x000fe2000f8ec0ff */
[----:B0-----:R-:W-:-:S02]  /*8cf0*/  @P1 IMAD R14, R20, R22, R13 ;  /* 0x00000016140e1224 */ /* 0x001fc400078e020d */
[----:B------:R-:W-:Y:S01]  /*8d00*/  IMAD R15, R6, UR6, R15 ;  /* 0x00000006060f7c24 */ /* 0x000fe2000f8e020f */
[----:B------:R-:W-:Y:S01]  /*8d10*/  ULDC UR6, c[0x0][0x600] ;  /* 0x0001800000067ab9 */ /* 0x000fe20000000800 */
[----:B------:R-:W-:Y:S02]  /*8d20*/  IMAD R14, R21, UR7, R14 ;  /* 0x00000007150e7c24 */ /* 0x000fe4000f8e020e */
[--C-:B------:R-:W-:Y:S01]  /*8d30*/  IMAD R15, R15, UR6, R4.reuse ;  /* 0x000000060f0f7c24 */ /* 0x100fe2000f8e0204 */
[----:B------:R-:W-:-:S04]  /*8d40*/  PRMT R4, R5, 0x7610, R4 ;  /* 0x0000761005047816 */ /* 0x000fc80000000004 */
[----:B------:R-:W-:Y:S02]  /*8d50*/  SEL R20, R15, R14, !P1 ;  /* 0x0000000e0f147207 */ /* 0x000fe40004800000 */
[----:B------:R-:W-:-:S07]  /*8d60*/  SEL R13, R14, R15, !P1 ;  /* 0x0000000f0e0d7207 */ /* 0x000fce0004800000 */
.L_x_169:
[----:B------:R-:W-:Y:S05]  /*8d70*/  BSYNC B1 ;  /* 0x0000000000017941 */ /* 0x000fea0003800000 */
.L_x_168:
[----:B------:R-:W-:-:S13]  /*8d80*/  LOP3.LUT P1, RZ, R4, 0xff, RZ, 0xc0, !PT ;  /* 0x000000ff04ff7812 */ /* 0x000fda000782c0ff */
[----:B------:R-:W-:Y:S05]  /*8d90*/  @P1 BRA `(.L_x_172) ;  /* 0xfffffff400141947 */ /* 0x000fea000383ffff */
[----:B------:R-:W-:Y:S05]  /*8da0*/  BSYNC B0 ;  /* 0x0000000000007941 */ /* 0x000fea0003800000 */
.L_x_160:
[----:B------:R-:W-:-:S03]  /*8db0*/  UMOV UR6, 0xffffffff ;  /* 0xffffffff00067882 */ /* 0x000fc60000000000 */
[----:B------:R-:W-:Y:S05]  /*8dc0*/  BRA.DIV UR6, `(.L_x_173) ;  /* 0x0000000206d07947 */ /* 0x000fea000b800000 */
[----:B------:R-:W-:-:S13]  /*8dd0*/  ELECT P6, URZ, PT ;  /* 0x00000000003f782f */ /* 0x000fda00038c0000 */
.L_x_185:
[----:B------:R-:W-:Y:S04]  /*8de0*/  BSSY B0, `(.L_x_174) ;  /* 0x0000019000007945 */ /* 0x000fe80003800000 */
[----:B------:R-:W-:Y:S05]  /*8df0*/  @!P6 BRA `(.L_x_175) ;  /* 0x00000000005ce947 */ /* 0x000fea0003800000 */
[----:B------:R-:W-:-:S04]  /*8e00*/  LOP3.LUT R18, R18, 0x2, RZ, 0xfc, !PT ;  /* 0x0000000212127812 */ /* 0x000fc800078efcff */
[----:B------:R-:W-:-:S13]  /*8e10*/  ISETP.NE.AND P0, PT, R18, 0x3, PT ;  /* 0x000000031200780c */ /* 0x000fda0003f05270 */
[----:B------:R-:W-:Y:S05]  /*8e20*/  @!P0 BRA `(.L_x_176) ;  /* 0x0000000000048947 */ /* 0x000fea0003800000 */
[----:B------:R-:W-:Y:S01]  /*8e30*/  BPT.TRAP 0x1 ;  /* 0x000000040000795c */ /* 0x000fe20000300000 */
.L_x_176:
[----:B------:R-:W0:Y:S01]  /*8e40*/  S2R R5, SR_CgaCtaId ;  /* 0x0000000000057919 */ /* 0x000e220000008800 */
[----:B------:R-:W-:Y:S02]  /*8e50*/  MOV R2, 0x400 ;  /* 0x0000040000027802 */ /* 0x000fe40000000f00 */
[----:B------:R-:W-:Y:S02]  /*8e60*/  SHF.L.U32 R4, R0, 0x1f, RZ ;  /* 0x0000001f00047819 */ /* 0x000fe400000006ff */
[----:B0-----:R-:W-:-:S05]  /*8e70*/  LEA R2, R5, R2, 0x18 ;  /* 0x0000000205027211 */ /* 0x001fca00078ec0ff */
[----:B------:R-:W-:-:S04]  /*8e80*/  VIADD R2, R2, 0x10 ;  /* 0x0000001002027836 */ /* 0x000fc80000000000 */
[C---:B------:R-:W-:Y:S02]  /*8e90*/  IMAD R7, R3.reuse, 0x8, R2 ;  /* 0x0000000803077824 */ /* 0x040fe400078e0202 */
[----:B------:R-:W-:Y:S02]  /*8ea0*/  VIADD R3, R3, 0x1 ;  /* 0x0000000103037836 */ /* 0x000fe40000000000 */
[----:B------:R-:W0:Y:S03]  /*8eb0*/  SYNCS.PHASECHK.TRANS64.TRYWAIT P0, [R7+URZ], R4 ;  /* 0x00000004070075a7 */ /* 0x000e26000800017f */
[----:B------:R-:W-:-:S04]  /*8ec0*/  ISETP.NE.AND P1, PT, R3, 0x2, PT ;  /* 0x000000020300780c */ /* 0x000fc80003f25270 */
[----:B------:R-:W-:Y:S02]  /*8ed0*/  SEL R5, RZ, 0x1, P1 ;  /* 0x00000001ff057807 */ /* 0x000fe40000800000 */
[----:B------:R-:W-:Y:S02]  /*8ee0*/  SEL R3, R3, RZ, P1 ;  /* 0x000000ff03037207 */ /* 0x000fe40000800000 */
[----:B------:R-:W-:Y:S01]  /*8ef0*/  LOP3.LUT R0, R0, R5, RZ, 0x3c, !PT ;  /* 0x0000000500007212 */ /* 0x000fe200078e3cff */
[----:B0-----:R-:W-:Y:S06]  /*8f00*/  @!P0 BRA `(.L_x_177) ;  /* 0x0000000000a08947 */ /* 0x001fec0003800000 */
.L_x_186:
[----:B------:R-:W-:Y:S01]  /*8f10*/  IMAD R3, R3, 0x8, R2 ;  /* 0x0000000803037824 */ /* 0x000fe200078e0202 */
[----:B------:R-:W-:-:S07]  /*8f20*/  SHF.L.U32 R0, R0, 0x1f, RZ ;  /* 0x0000001f00007819 */ /* 0x000fce00000006ff */
.L_x_178:
[----:B-1----:R1:W2:Y:S02]  /*8f30*/  SYNCS.PHASECHK.TRANS64.TRYWAIT P0, [R3+URZ], R0 ;  /* 0x00000000030075a7 */ /* 0x0022a4000800017f */
[----:B--2---:R-:W-:Y:S05]  /*8f40*/  @!P0 NANOSLEEP.SYNCS 0x989680 ;  /* 0x009896800000895d */ /* 0x004fea0003900000 */
[----:B------:R-:W2:Y:S02]  /*8f50*/  @!P0 SYNCS.PHASECHK.TRANS64 P0, [R3+URZ], R0 ;  /* 0x00000000030085a7 */ /* 0x000ea4000800007f */
[----:B--2---:R-:W-:Y:S05]  /*8f60*/  @!P0 BRA `(.L_x_178) ;  /* 0xfffffffc00f08947 */ /* 0x004fea000383ffff */
.L_x_175:
[----:B------:R-:W-:Y:S05]  /*8f70*/  BSYNC B0 ;  /* 0x0000000000007941 */ /* 0x000fea0003800000 */
.L_x_174:
[----:B------:R-:W-:Y:S05]  /*8f80*/  EXIT ;  /* 0x000000000000794d */ /* 0x000fea0003800000 */
.L_x_17:
[----:B-1----:R1:W2:Y:S02]  /*8f90*/  SYNCS.PHASECHK.TRANS64.TRYWAIT P1, [R3+URZ], R0 ;  /* 0x00000000030075a7 */ /* 0x0022a4000802017f */
[----:B--2---:R-:W-:Y:S05]  /*8fa0*/  @!P1 NANOSLEEP.SYNCS 0x989680 ;  /* 0x009896800000995d */ /* 0x004fea0003900000 */
[----:B------:R-:W2:Y:S02]  /*8fb0*/  @!P1 SYNCS.PHASECHK.TRANS64 P1, [R3+URZ], R0 ;  /* 0x00000000030095a7 */ /* 0x000ea4000802007f */
[----:B--2---:R-:W-:Y:S05]  /*8fc0*/  @!P1 BRA `(.L_x_17) ;  /* 0xfffffffc00f09947 */ /* 0x004fea000383ffff */
[----:B------:R-:W-:Y:S05]  /*8fd0*/  BRA `(.L_x_16) ;  /* 0xffffff8400347947 */ /* 0x000fea000383ffff */
.L_x_22:
[----:B-1----:R-:W-:-:S04]  /*8fe0*/  IMAD.U32 R4, RZ, RZ, UR4 ;  /* 0x00000004ff047e24 */ /* 0x002fc8000f8e00ff */
[----:B------:R1:W2:Y:S03]  /*8ff0*/  SYNCS.PHASECHK.TRANS64.TRYWAIT P1, [R4+URZ], R3 ;  /* 0x00000003040075a7 */ /* 0x0002a6000802017f */
[----:B--2---:R-:W-:Y:S05]  /*9000*/  @!P1 NANOSLEEP.SYNCS 0x989680 ;  /* 0x009896800000995d */ /* 0x004fea0003900000 */
[----:B------:R-:W2:Y:S02]  /*9010*/  @!P1 SYNCS.PHASECHK.TRANS64 P1, [R4+URZ], R3 ;  /* 0x00000003040095a7 */ /* 0x000ea4000802007f */
[----:B--2---:R-:W-:Y:S05]  /*9020*/  @!P1 BRA `(.L_x_22) ;  /* 0xfffffffc00ec9947 */ /* 0x004fea000383ffff */
[----:B------:R-:W-:Y:S05]  /*9030*/  BRA `(.L_x_21) ;  /* 0xffffff8c00387947 */ /* 0x000fea000383ffff */
.L_x_161:
[----:B------:R-:W-:Y:S01]  /*9040*/  BSSY B1, `(.L_x_179) ;  /* 0x0000006000017945 */ /* 0x000fe20003800000 */
[----:B------:R-:W-:-:S07]  /*9050*/  IMAD.MOV.U32 R15, RZ, RZ, -0x1 ;  /* 0xffffffffff0f7424 */ /* 0x000fce00078e00ff */
[----:B------:R-:W-:Y:S05]  /*9060*/  WARPSYNC.COLLECTIVE R15, `(.L_x_180) ;  /* 0x000000000f0c7348 */ /* 0x000fea0003c00000 */
[----:B------:R-:W-:Y:S02]  /*9070*/  ELECT P6, UR62, PT ;  /* 0x00000000003e782f */ /* 0x000fe400038c0000 */
[----:B------:R-:W-:Y:S01]  /*9080*/  MOV R14, UR62 ;  /* 0x0000003e000e7c02 */ /* 0x000fe20008000f00 */
[----:B------:R-:W-:Y:S10]  /*9090*/  ENDCOLLECTIVE ;  /* 0x000000000000791b */ /* 0x000ff40003800000 */
.L_x_180:
[----:B------:R-:W-:Y:S05]  /*90a0*/  BSYNC B1 ;  /* 0x0000000000017941 */ /* 0x000fea0003800000 */
.L_x_179:
[----:B------:R-:W-:Y:S05]  /*90b0*/  BRA `(.L_x_181) ;  /* 0xfffffff000587947 */ /* 0x000fea000383ffff */
.L_x_164:
[----:B0-----:R0:W1:Y:S02]  /*90c0*/  SYNCS.PHASECHK.TRANS64.TRYWAIT P1, [R14+URZ+0x10], R7 ;  /* 0x000010070e0075a7 */ /* 0x001064000802017f */
[----:B-1----:R-:W-:Y:S05]  /*90d0*/  @!P1 NANOSLEEP.SYNCS 0x989680 ;  /* 0x009896800000995d */ /* 0x002fea0003900000 */
[----:B------:R-:W1:Y:S02]  /*90e0*/  @!P1 SYNCS.PHASECHK.TRANS64 P1, [R14+URZ+0x10], R7 ;  /* 0x000010070e0095a7 */ /* 0x000e64000802007f */
[----:B-1----:R-:W-:Y:S05]  /*90f0*/  @!P1 BRA `(.L_x_164) ;  /* 0xfffffffc00f09947 */ /* 0x002fea000383ffff */
[----:B------:R-:W-:Y:S05]  /*9100*/  BRA `(.L_x_182) ;  /* 0xfffffff0008c7947 */ /* 0x000fea000383ffff */
.L_x_173:
[----:B------:R-:W-:Y:S01]  /*9110*/  BSSY B0, `(.L_x_183) ;  /* 0x0000006000007945 */ /* 0x000fe20003800000 */
[----:B------:R-:W-:-:S07]  /*9120*/  IMAD.MOV.U32 R15, RZ, RZ, -0x1 ;  /* 0xffffffffff0f7424 */ /* 0x000fce00078e00ff */
[----:B------:R-:W-:Y:S05]  /*9130*/  WARPSYNC.COLLECTIVE R15, `(.L_x_184) ;  /* 0x000000000f0c7348 */ /* 0x000fea0003c00000 */
[----:B------:R-:W-:Y:S02]  /*9140*/  ELECT P6, UR62, PT ;  /* 0x00000000003e782f */ /* 0x000fe400038c0000 */
[----:B------:R-:W-:Y:S01]  /*9150*/  MOV R14, UR62 ;  /* 0x0000003e000e7c02 */ /* 0x000fe20008000f00 */
[----:B------:R-:W-:Y:S10]  /*9160*/  ENDCOLLECTIVE ;  /* 0x000000000000791b */ /* 0x000ff40003800000 */
.L_x_184:
[----:B------:R-:W-:Y:S05]  /*9170*/  BSYNC B0 ;  /* 0x0000000000007941 */ /* 0x000fea0003800000 */
.L_x_183:
[----:B------:R-:W-:Y:S05]  /*9180*/  BRA `(.L_x_185) ;  /* 0xfffffffc00147947 */ /* 0x000fea000383ffff */
.L_x_177:
[----:B0-----:R0:W1:Y:S02]  /*9190*/  SYNCS.PHASECHK.TRANS64.TRYWAIT P0, [R7+URZ], R4 ;  /* 0x00000004070075a7 */ /* 0x001064000800017f */
[----:B-1----:R-:W-:Y:S05]  /*91a0*/  @!P0 NANOSLEEP.SYNCS 0x989680 ;  /* 0x009896800000895d */ /* 0x002fea0003900000 */
[----:B------:R-:W1:Y:S02]  /*91b0*/  @!P0 SYNCS.PHASECHK.TRANS64 P0, [R7+URZ], R4 ;  /* 0x00000004070085a7 */ /* 0x000e64000800007f */
[----:B-1----:R-:W-:Y:S05]  /*91c0*/  @!P0 BRA `(.L_x_177) ;  /* 0xfffffffc00f08947 */ /* 0x002fea000383ffff */
[----:B------:R-:W-:Y:S05]  /*91d0*/  BRA `(.L_x_186) ;  /* 0xfffffffc004c7947 */ /* 0x000fea000383ffff */
.L_x_187:
[----:B------:R-:W-:-:S00]  /*91e0*/  BRA `(.L_x_187) ;  /* 0xfffffffc00fc7947 */ /* 0x000fc0000383ffff */
[----:B------:R-:W-:-:S00]  /*91f0*/  NOP ;  /* 0x0000000000007918 */ /* 0x000fc00000000000 */
        /* <DEDUP_REMOVED lines=8> */
.L_x_188:


//--------------------- .nv.global.init           --------------------------
	.section	.nv.global.init,"aw",@progbits
.nv.global.init:
	.type		$str$22,@object
	.size		$str$22,($str$23 - $str$22)
$str$22:
        /*0000*/ 	.byte	0x6b, 0x5f, 0x74, 0x69, 0x6c, 0x65, 0x5f, 0x63, 0x6f, 0x75, 0x6e, 0x74, 0x20, 0x3e, 0x3d, 0x20
        /*0010*/ 	.byte	0x31, 0x00
	.type		$str$23,@object
	.size		$str$23,(__unnamed_1 - $str$23)
$str$23:
        /*0012*/ 	.byte	0x2f, 0x74, 0x6d, 0x70, 0x2f, 0x63, 0x75, 0x74, 0x6c, 0x61, 0x73, 0x73, 0x5f, 0x73, 0x77, 0x65
        /*0022*/ 	.byte	0x65, 0x70, 0x5f, 0x73, 0x72, 0x63, 0x2f, 0x69, 0x6e, 0x63, 0x6c, 0x75, 0x64, 0x65, 0x2f, 0x63
        /*0032*/ 	.byte	0x75, 0x74, 0x6c, 0x61, 0x73, 0x73, 0x2f, 0x67, 0x65, 0x6d, 0x6d, 0x2f, 0x63, 0x6f, 0x6c, 0x6c
        /*0042*/ 	.byte	0x65, 0x63, 0x74, 0x69, 0x76, 0x65, 0x2f, 0x73, 0x6d, 0x39, 0x30, 0x5f, 0x6d, 0x6d, 0x61, 0x5f
        /*0052*/ 	.byte	0x74, 0x6d, 0x61, 0x5f, 0x67, 0x6d, 0x6d, 0x61, 0x5f, 0x73, 0x73, 0x5f, 0x77, 0x61, 0x72, 0x70
        /*0062*/ 	.byte	0x73, 0x70, 0x65, 0x63, 0x69, 0x61, 0x6c, 0x69, 0x7a, 0x65, 0x64, 0x2e, 0x68, 0x70, 0x70, 0x00
	.type		__unnamed_1,@object
	.size		__unnamed_1,(.L_0 - __unnamed_1)
__unnamed_1:
        /*0072*/ 	.byte	0x76, 0x6f, 0x69, 0x64, 0x20, 0x63, 0x75, 0x74, 0x6c, 0x61, 0x73, 0x73, 0x3a, 0x3a, 0x67, 0x65
        /* <DEDUP_REMOVED lines=179> */
        /*0bb2*/ 	.byte	0x69, 0x64, 0x65, 0x6e, 0x74, 0x69, 0x74, 0x79, 0x5d, 0x00
.L_0:


//--------------------- .nv.shared._ZN7cutlass13device_kernelINS_4gemm6kernel13GemmUniversalIN4cute5tupleIJiiiiEEENS1_10collective13CollectiveMmaINS1_34MainloopSm90TmaGmmaWarpSpecializedILi2ENS5_IJNS4_1CILi1EEESB_SB_EEENS1_35KernelTmaWarpSpecializedCooperativeEEENS5_IJNSA_ILi256EEENSA_ILi64EEENSA_ILi128EEEEEENS_6half_tENS5_IJlSB_lEEESJ_SK_NS4_8TiledMMAINS4_8MMA_AtomIJNS4_4SM904GMMA25MMA_64x64x16_F32F16F16_SSILNSO_5MajorE0ELSQ_0ELNSO_7ScaleInE1ELSR_1EEEEEENS4_6LayoutINS5_IJNSA_ILi2EEESB_SB_EEENS5_IJSB_NSA_ILi0EEESX_EEEEENS5_IJNS4_10UnderscoreES10_S10_EEEEENS4_13SM90_TMA_LOADENS4_14ComposedLayoutINS4_7SwizzleILi3ELi4ELi3EEENS4_18smem_ptr_flag_bitsILi16EEENSU_INS5_IJNSA_ILi8EEESG_EEENS5_IJSG_SB_EEEEEEEvNS4_8identityES13_S1D_vS1E_EENS_8epilogue10collective6detail29Sm90TmaWarpSpecializedAdapterINS1H_15DefaultEpilogueISJ_SK_SK_NS1G_6thread17LinearCombinationISJ_Li1EffLNS1L_9ScaleType4KindE0ELNS_15FloatRoundStyleE2ESJ_EENS1_15EpilogueDefaultEEEEEvvEEEEvNT_6ParamsE --------------------------
	.section	.nv.shared._ZN7cutlass13device_kernelINS_4gemm6kernel13GemmUniversalIN4cute5tupleIJiiiiEEENS1_10collective13CollectiveMmaINS1_34MainloopSm90TmaGmmaWarpSpecializedILi2ENS5_IJNS4_1CILi1EEESB_SB_EEENS1_35KernelTmaWarpSpecializedCooperativeEEENS5_IJNSA_ILi256EEENSA_ILi64EEENSA_ILi128EEEEEENS_6half_tENS5_IJlSB_lEEESJ_SK_NS4_8TiledMMAINS4_8MMA_AtomIJNS4_4SM904GMMA25MMA_64x64x16_F32F16F16_SSILNSO_5MajorE0ELSQ_0ELNSO_7ScaleInE1ELSR_1EEEEEENS4_6LayoutINS5_IJNSA_ILi2EEESB_SB_EEENS5_IJSB_NSA_ILi0EEESX_EEEEENS5_IJNS4_10UnderscoreES10_S10_EEEEENS4_13SM90_TMA_LOADENS4_14ComposedLayoutINS4_7SwizzleILi3ELi4ELi3EEENS4_18smem_ptr_flag_bitsILi16EEENSU_INS5_IJNSA_ILi8EEESG_EEENS5_IJSG_SB_EEEEEEEvNS4_8identityES13_S1D_vS1E_EENS_8epilogue10collective6detail29Sm90TmaWarpSpecializedAdapterINS1H_15DefaultEpilogueISJ_SK_SK_NS1G_6thread17LinearCombinationISJ_Li1EffLNS1L_9ScaleType4KindE0ELNS_15FloatRoundStyleE2ESJ_EENS1_15EpilogueDefaultEEEEEvvEEEEvNT_6ParamsE,"aw",@nobits
	.sectionflags	@""
	.align	16
	.zero		1024


//--------------------- .nv.shared.reserved.0     --------------------------
	.section	.nv.shared.reserved.0,"aw",@nobits
	.weak		__nv_reservedSMEM_offset_0_alias
	.size		__nv_reservedSMEM_offset_0_alias, 0, 0
	.other		__nv_reservedSMEM_offset_0_alias,@"STO_CUDA_RESERVED_SHARED STV_DEFAULT"
__nv_reservedSMEM_offset_0_alias:
	.zero		0


//--------------------- .nv.global                --------------------------
	.section	.nv.global,"aw",@nobits
.nv.global:
	.type		_ZN40_INTERNAL_aa5a6afe_4_k_cu_8fe5e687_249954cute1_E,@object
	.size		_ZN40_INTERNAL_aa5a6afe_4_k_cu_8fe5e687_249954cute1_E,(_ZN40_INTERNAL_aa5a6afe_4_k_cu_8fe5e687_249954cuda3std3__45__cpo6cbeginE - _ZN40_INTERNAL_aa5a6afe_4_k_cu_8fe5e687_249954cute1_E)
_ZN40_INTERNAL_aa5a6afe_4_k_cu_8fe5e687_249954cute1_E:
	.zero		1
	.type		_ZN40_INTERNAL_aa5a6afe_4_k_cu_8fe5e687_249954cuda3std3__45__cpo6cbeginE,@object
	.size		_ZN40_INTERNAL_aa5a6afe_4_k_cu_8fe5e687_249954cuda3std3__45__cpo6cbeginE,(_ZN40_INTERNAL_aa5a6afe_4_k_cu_8fe5e687_249954cuda3std3__48in_placeE - _ZN40_INTERNAL_aa5a6afe_4_k_cu_8fe5e687_249954cuda3std3__45__cpo6cbeginE)
_ZN40_INTERNAL_aa5a6afe_4_k_cu_8fe5e687_249954cuda3std3__45__cpo6cbeginE:
	.zero		1
	.type		_ZN40_INTERNAL_aa5a6afe_4_k_cu_8fe5e687_249954cuda3std3__48in_placeE,@object
	.size		_ZN40_INTERNAL_aa5a6afe_4_k_cu_8fe5e687_249954cuda3std3__48in_placeE,(_ZN40_INTERNAL_aa5a6afe_4_k_cu_8fe5e687_249954cuda3std6ranges3__45__cpo9iter_moveE - _ZN40_INTERNAL_aa5a6afe_4_k_cu_8fe5e687_249954cuda3std3__48in_placeE)
_ZN40_INTERNAL_aa5a6afe_4_k_cu_8fe5e687_249954cuda3std3__48in_placeE:
	.zero		1
	.type		_ZN40_INTERNAL_aa5a6afe_4_k_cu_8fe5e687_249954cuda3std6ranges3__45__cpo9iter_moveE,@object
	.size		_ZN40_INTERNAL_aa5a6afe_4_k_cu_8fe5e687_249954cuda3std6ranges3__45__cpo9iter_moveE,(_ZN40_INTERNAL_aa5a6afe_4_k_cu_8fe5e687_249954cuda3std3__45__cpo5beginE - _ZN40_INTERNAL_aa5a6afe_4_k_cu_8fe5e687_249954cuda3std6ranges3__45__cpo9iter_moveE)
_ZN40_INTERNAL_aa5a6afe_4_k_cu_8fe5e687_249954cuda3std6ranges3__45__cpo9iter_moveE:
	.zero		1
	.type		_ZN40_INTERNAL_aa5a6afe_4_k_cu_8fe5e687_249954cuda3std3__45__cpo5beginE,@object
	.size		_ZN40_INTERNAL_aa5a6afe_4_k_cu_8fe5e687_249954cuda3std3__45__cpo5beginE,(_ZN40_INTERNAL_aa5a6afe_4_k_cu_8fe5e687_249954cuda3std3__442_GLOBAL__N__aa5a6afe_4_k_cu_8fe5e687_249956ignoreE - _ZN40_INTERNAL_aa5a6afe_4_k_cu_8fe5e687_249954cuda3std3__45__cpo5beginE)
_ZN40_INTERNAL_aa5a6afe_4_k_cu_8fe5e687_249954cuda3std3__45__cpo5beginE:
	.zero		1
	.type		_ZN40_INTERNAL_aa5a6afe_4_k_cu_8fe5e687_249954cuda3std3__442_GLOBAL__N__aa5a6afe_4_k_cu_8fe5e687_249956ignoreE,@object
	.size		_ZN40_INTERNAL_aa5a6afe_4_k_cu_8fe5e687_249954cuda3std3__442_GLOBAL__N__aa5a6afe_4_k_cu_8fe5e687_249956ignoreE,(_ZN40_INTERNAL_aa5a6afe_4_k_cu_8fe5e687_249954cute7productE - _ZN40_INTERNAL_aa5a6afe_4_k_cu_8fe5e687_249954cuda3std3__442_GLOBAL__N__aa5a6afe_4_k_cu_8fe5e687_249956ignoreE)
_ZN40_INTERNAL_aa5a6afe_4_k_cu_8fe5e687_249954cuda3std3__442_GLOBAL__N__aa5a6afe_4_k_cu_8fe5e687_249956ignoreE:
	.zero		1
	.type		_ZN40_INTERNAL_aa5a6afe_4_k_cu_8fe5e687_249954cute7productE,@object
	.size		_ZN40_INTERNAL_aa5a6afe_4_k_cu_8fe5e687_249954cute7productE,(_ZN40_INTERNAL_aa5a6afe_4_k_cu_8fe5e687_249954cuda3std3__45__cpo3endE - _ZN40_INTERNAL_aa5a6afe_4_k_cu_8fe5e687_249954cute7productE)
_ZN40_INTERNAL_aa5a6afe_4_k_cu_8fe5e687_249954cute7productE:
	.zero		1
	.type		_ZN40_INTERNAL_aa5a6afe_4_k_cu_8fe5e687_249954cuda3std3__45__cpo3endE,@object
	.size		_ZN40_INTERNAL_aa5a6afe_4_k_cu_8fe5e687_249954cuda3std3__45__cpo3endE,(_ZN40_INTERNAL_aa5a6afe_4_k_cu_8fe5e687_249954cuda3std3__419piecewise_constructE - _ZN40_INTERNAL_aa5a6afe_4_k_cu_8fe5e687_249954cuda3std3__45__cpo3endE)
_ZN40_INTERNAL_aa5a6afe_4_k_cu_8fe5e687_249954cuda3std3__45__cpo3endE:
	.zero		1
	.type		_ZN40_INTERNAL_aa5a6afe_4_k_cu_8fe5e687_249954cuda3std3__419piecewise_constructE,@object
	.size		_ZN40_INTERNAL_aa5a6afe_4_k_cu_8fe5e687_249954cuda3std3__419piecewise_constructE,(_ZN40_INTERNAL_aa5a6afe_4_k_cu_8fe5e687_249954cuda3std3__45__cpo4cendE - _ZN40_INTERNAL_aa5a6afe_4_k_cu_8fe5e687_249954cuda3std3__419piecewise_constructE)
_ZN40_INTERNAL_aa5a6afe_4_k_cu_8fe5e687_249954cuda3std3__419piecewise_constructE:
	.zero		1
	.type		_ZN40_INTERNAL_aa5a6afe_4_k_cu_8fe5e687_249954cuda3std3__45__cpo4cendE,@object
	.size		_ZN40_INTERNAL_aa5a6afe_4_k_cu_8fe5e687_249954cuda3std3__45__cpo4cendE,(_ZN40_INTERNAL_aa5a6afe_4_k_cu_8fe5e687_249954cuda3std6ranges3__45__cpo4swapE - _ZN40_INTERNAL_aa5a6afe_4_k_cu_8fe5e687_249954cuda3std3__45__cpo4cendE)
_ZN40_INTERNAL_aa5a6afe_4_k_cu_8fe5e687_249954cuda3std3__45__cpo4cendE:
	.zero		1
	.type		_ZN40_INTERNAL_aa5a6afe_4_k_cu_8fe5e687_249954cuda3std6ranges3__45__cpo4swapE,@object
	.size		_ZN40_INTERNAL_aa5a6afe_4_k_cu_8fe5e687_249954cuda3std6ranges3__45__cpo4swapE,(.L_8 - _ZN40_INTERNAL_aa5a6afe_4_k_cu_8fe5e687_249954cuda3std6ranges3__45__cpo4swapE)
_ZN40_INTERNAL_aa5a6afe_4_k_cu_8fe5e687_249954cuda3std6ranges3__45__cpo4swapE:
	.zero		1
.L_8:


//--------------------- .nv.constant0._ZN7cutlass13device_kernelINS_4gemm6kernel13GemmUniversalIN4cute5tupleIJiiiiEEENS1_10collective13CollectiveMmaINS1_34MainloopSm90TmaGmmaWarpSpecializedILi2ENS5_IJNS4_1CILi1EEESB_SB_EEENS1_35KernelTmaWarpSpecializedCooperativeEEENS5_IJNSA_ILi256EEENSA_ILi64EEENSA_ILi128EEEEEENS_6half_tENS5_IJlSB_lEEESJ_SK_NS4_8TiledMMAINS4_8MMA_AtomIJNS4_4SM904GMMA25MMA_64x64x16_F32F16F16_SSILNSO_5MajorE0ELSQ_0ELNSO_7ScaleInE1ELSR_1EEEEEENS4_6LayoutINS5_IJNSA_ILi2EEESB_SB_EEENS5_IJSB_NSA_ILi0EEESX_EEEEENS5_IJNS4_10UnderscoreES10_S10_EEEEENS4_13SM90_TMA_LOADENS4_14ComposedLayoutINS4_7SwizzleILi3ELi4ELi3EEENS4_18smem_ptr_flag_bitsILi16EEENSU_INS5_IJNSA_ILi8EEESG_EEENS5_IJSG_SB_EEEEEEEvNS4_8identityES13_S1D_vS1E_EENS_8epilogue10collective6detail29Sm90TmaWarpSpecializedAdapterINS1H_15DefaultEpilogueISJ_SK_SK_NS1G_6thread17LinearCombinationISJ_Li1EffLNS1L_9ScaleType4KindE0ELNS_15FloatRoundStyleE2ESJ_EENS1_15EpilogueDefaultEEEEEvvEEEEvNT_6ParamsE --------------------------
	.section	.nv.constant0._ZN7cutlass13device_kernelINS_4gemm6kernel13GemmUniversalIN4cute5tupleIJiiiiEEENS1_10collective13CollectiveMmaINS1_34MainloopSm90TmaGmmaWarpSpecializedILi2ENS5_IJNS4_1CILi1EEESB_SB_EEENS1_35KernelTmaWarpSpecializedCooperativeEEENS5_IJNSA_ILi256EEENSA_ILi64EEENSA_ILi128EEEEEENS_6half_tENS5_IJlSB_lEEESJ_SK_NS4_8TiledMMAINS4_8MMA_AtomIJNS4_4SM904GMMA25MMA_64x64x16_F32F16F16_SSILNSO_5MajorE0ELSQ_0ELNSO_7ScaleInE1ELSR_1EEEEEENS4_6LayoutINS5_IJNSA_ILi2EEESB_SB_EEENS5_IJSB_NSA_ILi0EEESX_EEEEENS5_IJNS4_10UnderscoreES10_S10_EEEEENS4_13SM90_TMA_LOADENS4_14ComposedLayoutINS4_7SwizzleILi3ELi4ELi3EEENS4_18smem_ptr_flag_bitsILi16EEENSU_INS5_IJNSA_ILi8EEESG_EEENS5_IJSG_SB_EEEEEEEvNS4_8identityES13_S1D_vS1E_EENS_8epilogue10collective6detail29Sm90TmaWarpSpecializedAdapterINS1H_15DefaultEpilogueISJ_SK_SK_NS1G_6thread17LinearCombinationISJ_Li1EffLNS1L_9ScaleType4KindE0ELNS_15FloatRoundStyleE2ESJ_EENS1_15EpilogueDefaultEEEEEvvEEEEvNT_6ParamsE,"a",@progbits
	.sectionflags	@""
	.align	4
.nv.constant0._ZN7cutlass13device_kernelINS_4gemm6kernel13GemmUniversalIN4cute5tupleIJiiiiEEENS1_10collective13CollectiveMmaINS1_34MainloopSm90TmaGmmaWarpSpecializedILi2ENS5_IJNS4_1CILi1EEESB_SB_EEENS1_35KernelTmaWarpSpecializedCooperativeEEENS5_IJNSA_ILi256EEENSA_ILi64EEENSA_ILi128EEEEEENS_6half_tENS5_IJlSB_lEEESJ_SK_NS4_8TiledMMAINS4_8MMA_AtomIJNS4_4SM904GMMA25MMA_64x64x16_F32F16F16_SSILNSO_5MajorE0ELSQ_0ELNSO_7ScaleInE1ELSR_1EEEEEENS4_6LayoutINS5_IJNSA_ILi2EEESB_SB_EEENS5_IJSB_NSA_ILi0EEESX_EEEEENS5_IJNS4_10UnderscoreES10_S10_EEEEENS4_13SM90_TMA_LOADENS4_14ComposedLayoutINS4_7SwizzleILi3ELi4ELi3EEENS4_18smem_ptr_flag_bitsILi16EEENSU_INS5_IJNSA_ILi8EEESG_EEENS5_IJSG_SB_EEEEEEEvNS4_8identityES13_S1D_vS1E_EENS_8epilogue10collective6detail29Sm90TmaWarpSpecializedAdapterINS1H_15DefaultEpilogueISJ_SK_SK_NS1G_6thread17LinearCombinationISJ_Li1EffLNS1L_9ScaleType4KindE0ELNS_15FloatRoundStyleE2ESJ_EENS1_15EpilogueDefaultEEEEEvvEEEEvNT_6ParamsE:
	.zero		1664


//--------------------- SYMBOLS --------------------------

	.type		.nv.reservedSmem.offset0,@object
	.size		.nv.reservedSmem.offset0,0x4
	.type		__assertfail,@function
